//
// Generated by NVIDIA NVVM Compiler
//
// Compiler Build ID: CL-36424714
// Cuda compilation tools, release 13.0, V13.0.88
// Based on NVVM 20.0.0
//

.version 9.0
.target sm_100
.address_size 64

	// .globl	_Z24operate_on_block_one_gpuiPiiiPcS0_

.visible .entry _Z24operate_on_block_one_gpuiPiiiPcS0_(
	.param .u32 _Z24operate_on_block_one_gpuiPiiiPcS0__param_0,
	.param .u64 .ptr .align 1 _Z24operate_on_block_one_gpuiPiiiPcS0__param_1,
	.param .u32 _Z24operate_on_block_one_gpuiPiiiPcS0__param_2,
	.param .u32 _Z24operate_on_block_one_gpuiPiiiPcS0__param_3,
	.param .u64 .ptr .align 1 _Z24operate_on_block_one_gpuiPiiiPcS0__param_4,
	.param .u64 .ptr .align 1 _Z24operate_on_block_one_gpuiPiiiPcS0__param_5
)
{
	.reg .pred 	%p<27>;
	.reg .b16 	%rs<17>;
	.reg .b32 	%r<109>;
	.reg .b64 	%rd<65>;

	ld.param.u64 	%rd16, [_Z24operate_on_block_one_gpuiPiiiPcS0__param_1];
	ld.param.u32 	%r51, [_Z24operate_on_block_one_gpuiPiiiPcS0__param_2];
	ld.param.u32 	%r52, [_Z24operate_on_block_one_gpuiPiiiPcS0__param_3];
	ld.param.u64 	%rd17, [_Z24operate_on_block_one_gpuiPiiiPcS0__param_4];
	ld.param.u64 	%rd18, [_Z24operate_on_block_one_gpuiPiiiPcS0__param_5];
	cvta.to.global.u64 	%rd1, %rd16;
	cvta.to.global.u64 	%rd2, %rd18;
	cvta.to.global.u64 	%rd3, %rd17;
	mov.u32 	%r53, %ctaid.x;
	mov.u32 	%r54, %ntid.x;
	mov.u32 	%r55, %tid.x;
	mad.lo.s32 	%r1, %r53, %r54, %r55;
	shl.b32 	%r56, %r53, 5;
	sub.s32 	%r104, %r51, %r56;
	add.s32 	%r108, %r52, %r56;
	and.b32  	%r4, %r1, 31;
	add.s32 	%r57, %r108, %r4;
	cvt.s64.s32 	%rd4, %r57;
	add.s64 	%rd5, %rd2, %rd4;
	add.s32 	%r5, %r57, -16385;
	mul.lo.s32 	%r58, %r51, 16385;
	add.s32 	%r59, %r52, %r58;
	shl.b32 	%r60, %r1, 14;
	and.b32  	%r61, %r60, 507904;
	shl.b32 	%r62, %r53, 19;
	sub.s32 	%r63, %r59, %r61;
	sub.s32 	%r64, %r63, %r62;
	add.s32 	%r102, %r64, 49155;
	add.s32 	%r101, %r64, 32770;
	mul.lo.s32 	%r65, %r4, 16385;
	sub.s32 	%r66, %r58, %r65;
	mul.lo.s32 	%r67, %r53, 524320;
	sub.s32 	%r68, %r66, %r67;
	add.s32 	%r100, %r68, -32770;
	mov.b32 	%r103, 1;
$L__BB0_1:
	mov.u32 	%r106, %r102;
	mov.u32 	%r105, %r101;
	setp.ge.u32 	%p1, %r4, %r103;
	sub.s32 	%r14, %r104, %r4;
	mul.lo.s32 	%r15, %r14, 16385;
	add.s32 	%r69, %r5, %r15;
	mul.wide.s32 	%rd19, %r69, 4;
	add.s64 	%rd6, %rd1, %rd19;
	@%p1 bra 	$L__BB0_7;
	cvt.s64.s32 	%rd20, %r14;
	add.s64 	%rd21, %rd3, %rd20;
	ld.global.u8 	%rs1, [%rd21];
	ld.global.u8 	%rs2, [%rd5];
	setp.ne.s16 	%p2, %rs1, %rs2;
	@%p2 bra 	$L__BB0_4;
	cvt.u32.u64 	%r70, %rd4;
	add.s32 	%r71, %r15, %r70;
	add.s32 	%r72, %r71, -16386;
	mul.wide.s32 	%rd26, %r72, 4;
	add.s64 	%rd27, %rd1, %rd26;
	ld.global.u32 	%r73, [%rd27];
	add.s32 	%r74, %r73, 1;
	st.global.u32 	[%rd27+65544], %r74;
	bra.uni 	$L__BB0_7;
$L__BB0_4:
	cvt.s64.s32 	%rd22, %r15;
	add.s64 	%rd23, %rd4, %rd22;
	shl.b64 	%rd24, %rd23, 2;
	add.s64 	%rd25, %rd1, %rd24;
	ld.global.u32 	%r16, [%rd25+-4];
	ld.global.u32 	%r17, [%rd6];
	setp.le.s32 	%p3, %r16, %r17;
	@%p3 bra 	$L__BB0_6;
	st.global.u32 	[%rd6+65540], %r16;
	bra.uni 	$L__BB0_7;
$L__BB0_6:
	st.global.u32 	[%rd6+65540], %r17;
$L__BB0_7:
	setp.gt.u32 	%p4, %r4, %r103;
	@%p4 bra 	$L__BB0_13;
	cvt.u64.u32 	%rd28, %r4;
	cvt.s64.s32 	%rd29, %r104;
	sub.s64 	%rd30, %rd29, %rd28;
	add.s64 	%rd31, %rd3, %rd30;
	ld.global.u8 	%rs3, [%rd31+1];
	ld.global.u8 	%rs4, [%rd5];
	setp.eq.s16 	%p5, %rs3, %rs4;
	@%p5 bra 	$L__BB0_12;
	mad.lo.s32 	%r76, %r14, 16385, 16385;
	cvt.s64.s32 	%rd32, %r76;
	add.s64 	%rd33, %rd4, %rd32;
	shl.b64 	%rd34, %rd33, 2;
	add.s64 	%rd35, %rd1, %rd34;
	ld.global.u32 	%r18, [%rd35+-4];
	ld.global.u32 	%r19, [%rd6+65540];
	setp.gt.s32 	%p6, %r18, %r19;
	@%p6 bra 	$L__BB0_11;
	st.global.u32 	[%rd6+131080], %r19;
	bra.uni 	$L__BB0_13;
$L__BB0_11:
	st.global.u32 	[%rd6+131080], %r18;
	bra.uni 	$L__BB0_13;
$L__BB0_12:
	ld.global.u32 	%r77, [%rd6+65536];
	add.s32 	%r78, %r77, 1;
	st.global.u32 	[%rd6+131080], %r78;
$L__BB0_13:
	add.s32 	%r79, %r103, 2;
	setp.ge.u32 	%p7, %r4, %r79;
	@%p7 bra 	$L__BB0_19;
	cvt.u64.u32 	%rd36, %r4;
	cvt.s64.s32 	%rd37, %r104;
	sub.s64 	%rd38, %rd37, %rd36;
	add.s64 	%rd39, %rd3, %rd38;
	ld.global.u8 	%rs5, [%rd39+2];
	ld.global.u8 	%rs6, [%rd5];
	setp.eq.s16 	%p8, %rs5, %rs6;
	@%p8 bra 	$L__BB0_18;
	mad.lo.s32 	%r81, %r14, 16385, 32770;
	cvt.s64.s32 	%rd40, %r81;
	add.s64 	%rd41, %rd4, %rd40;
	shl.b64 	%rd42, %rd41, 2;
	add.s64 	%rd43, %rd1, %rd42;
	ld.global.u32 	%r20, [%rd43+-4];
	ld.global.u32 	%r21, [%rd6+131080];
	setp.gt.s32 	%p9, %r20, %r21;
	@%p9 bra 	$L__BB0_17;
	st.global.u32 	[%rd6+196620], %r21;
	bra.uni 	$L__BB0_19;
$L__BB0_17:
	st.global.u32 	[%rd6+196620], %r20;
	bra.uni 	$L__BB0_19;
$L__BB0_18:
	ld.global.u32 	%r82, [%rd6+131076];
	add.s32 	%r83, %r82, 1;
	st.global.u32 	[%rd6+196620], %r83;
$L__BB0_19:
	add.s32 	%r22, %r104, 3;
	add.s32 	%r84, %r103, 3;
	setp.ge.u32 	%p10, %r4, %r84;
	@%p10 bra 	$L__BB0_25;
	cvt.u64.u32 	%rd44, %r4;
	cvt.s64.s32 	%rd45, %r104;
	sub.s64 	%rd46, %rd45, %rd44;
	add.s64 	%rd47, %rd3, %rd46;
	ld.global.u8 	%rs7, [%rd47+3];
	ld.global.u8 	%rs8, [%rd5];
	setp.eq.s16 	%p11, %rs7, %rs8;
	@%p11 bra 	$L__BB0_24;
	sub.s32 	%r85, %r22, %r4;
	mul.lo.s32 	%r86, %r85, 16385;
	cvt.s64.s32 	%rd48, %r86;
	add.s64 	%rd49, %rd4, %rd48;
	shl.b64 	%rd50, %rd49, 2;
	add.s64 	%rd51, %rd1, %rd50;
	ld.global.u32 	%r23, [%rd51+-4];
	ld.global.u32 	%r24, [%rd6+196620];
	setp.gt.s32 	%p12, %r23, %r24;
	@%p12 bra 	$L__BB0_23;
	st.global.u32 	[%rd6+262160], %r24;
	bra.uni 	$L__BB0_25;
$L__BB0_23:
	st.global.u32 	[%rd6+262160], %r23;
	bra.uni 	$L__BB0_25;
$L__BB0_24:
	ld.global.u32 	%r87, [%rd6+196616];
	add.s32 	%r88, %r87, 1;
	st.global.u32 	[%rd6+262160], %r88;
$L__BB0_25:
	add.s32 	%r104, %r104, 4;
	add.s32 	%r103, %r103, 4;
	add.s32 	%r102, %r106, 65540;
	add.s32 	%r101, %r105, 65540;
	add.s32 	%r100, %r100, 65540;
	setp.ne.s32 	%p13, %r103, 33;
	@%p13 bra 	$L__BB0_1;
	sub.s32 	%r90, %r22, %r4;
	cvt.s64.s32 	%rd52, %r90;
	add.s64 	%rd7, %rd3, %rd52;
	mul.lo.s32 	%r30, %r90, 16385;
	add.s64 	%rd8, %rd1, 8;
	cvt.u64.u32 	%rd53, %r1;
	and.b64  	%rd9, %rd53, 31;
	cvt.s64.s32 	%rd54, %r100;
	add.s64 	%rd10, %rd9, %rd54;
	add.s64 	%rd11, %rd2, %rd9;
	mov.b32 	%r107, 0;
$L__BB0_27:
	add.s32 	%r35, %r107, 31;
	cvt.s64.s32 	%rd55, %r108;
	add.s64 	%rd12, %rd11, %rd55;
	add.s64 	%rd56, %rd9, %rd55;
	add.s64 	%rd57, %rd10, %rd55;
	shl.b64 	%rd58, %rd57, 2;
	add.s64 	%rd13, %rd8, %rd58;
	mul.wide.s32 	%rd59, %r106, 4;
	add.s64 	%rd14, %rd1, %rd59;
	setp.ge.u32 	%p14, %r4, %r35;
	cvt.s64.s32 	%rd60, %r30;
	add.s64 	%rd61, %rd56, %rd60;
	shl.b64 	%rd62, %rd61, 2;
	add.s64 	%rd15, %rd1, %rd62;
	@%p14 bra 	$L__BB0_33;
	ld.global.u8 	%rs9, [%rd7];
	ld.global.u8 	%rs10, [%rd12+1];
	setp.ne.s16 	%p15, %rs9, %rs10;
	@%p15 bra 	$L__BB0_30;
	mul.wide.s32 	%rd63, %r105, 4;
	add.s64 	%rd64, %rd1, %rd63;
	ld.global.u32 	%r91, [%rd64];
	add.s32 	%r92, %r91, 1;
	st.global.u32 	[%rd15+4], %r92;
	bra.uni 	$L__BB0_33;
$L__BB0_30:
	ld.global.u32 	%r36, [%rd14];
	ld.global.u32 	%r37, [%rd13+-4];
	setp.le.s32 	%p16, %r36, %r37;
	@%p16 bra 	$L__BB0_32;
	st.global.u32 	[%rd15+4], %r36;
	bra.uni 	$L__BB0_33;
$L__BB0_32:
	st.global.u32 	[%rd15+4], %r37;
$L__BB0_33:
	add.s32 	%r38, %r35, -1;
	setp.ge.u32 	%p17, %r4, %r38;
	@%p17 bra 	$L__BB0_39;
	ld.global.u8 	%rs11, [%rd7];
	ld.global.u8 	%rs12, [%rd12+2];
	setp.eq.s16 	%p18, %rs11, %rs12;
	@%p18 bra 	$L__BB0_38;
	ld.global.u32 	%r39, [%rd14+4];
	ld.global.u32 	%r40, [%rd13];
	setp.gt.s32 	%p19, %r39, %r40;
	@%p19 bra 	$L__BB0_37;
	st.global.u32 	[%rd15+8], %r40;
	bra.uni 	$L__BB0_39;
$L__BB0_37:
	st.global.u32 	[%rd15+8], %r39;
	bra.uni 	$L__BB0_39;
$L__BB0_38:
	ld.global.u32 	%r93, [%rd14+-65536];
	add.s32 	%r94, %r93, 1;
	st.global.u32 	[%rd15+8], %r94;
$L__BB0_39:
	add.s32 	%r41, %r38, -1;
	setp.ge.u32 	%p20, %r4, %r41;
	@%p20 bra 	$L__BB0_45;
	ld.global.u8 	%rs13, [%rd7];
	ld.global.u8 	%rs14, [%rd12+3];
	setp.eq.s16 	%p21, %rs13, %rs14;
	@%p21 bra 	$L__BB0_44;
	ld.global.u32 	%r42, [%rd14+8];
	ld.global.u32 	%r43, [%rd13+4];
	setp.gt.s32 	%p22, %r42, %r43;
	@%p22 bra 	$L__BB0_43;
	st.global.u32 	[%rd15+12], %r43;
	bra.uni 	$L__BB0_45;
$L__BB0_43:
	st.global.u32 	[%rd15+12], %r42;
	bra.uni 	$L__BB0_45;
$L__BB0_44:
	ld.global.u32 	%r95, [%rd14+-65532];
	add.s32 	%r96, %r95, 1;
	st.global.u32 	[%rd15+12], %r96;
$L__BB0_45:
	setp.lt.u32 	%p23, %r41, 2;
	@%p23 bra 	$L__BB0_53;
	add.s32 	%r97, %r41, -1;
	setp.ge.u32 	%p24, %r4, %r97;
	@%p24 bra 	$L__BB0_52;
	ld.global.u8 	%rs15, [%rd7];
	ld.global.u8 	%rs16, [%rd12+4];
	setp.eq.s16 	%p25, %rs15, %rs16;
	@%p25 bra 	$L__BB0_51;
	ld.global.u32 	%r44, [%rd14+12];
	ld.global.u32 	%r45, [%rd13+8];
	setp.gt.s32 	%p26, %r44, %r45;
	@%p26 bra 	$L__BB0_50;
	st.global.u32 	[%rd15+16], %r45;
	bra.uni 	$L__BB0_52;
$L__BB0_50:
	st.global.u32 	[%rd15+16], %r44;
	bra.uni 	$L__BB0_52;
$L__BB0_51:
	ld.global.u32 	%r98, [%rd14+-65528];
	add.s32 	%r99, %r98, 1;
	st.global.u32 	[%rd15+16], %r99;
$L__BB0_52:
	add.s32 	%r107, %r107, -4;
	add.s32 	%r106, %r106, 4;
	add.s32 	%r105, %r105, 4;
	add.s32 	%r108, %r108, 4;
	bra.uni 	$L__BB0_27;
$L__BB0_53:
	ret;

}
	// .globl	_Z24operate_on_block_two_gpuiPiiiPcS0_
.visible .entry _Z24operate_on_block_two_gpuiPiiiPcS0_(
	.param .u32 _Z24operate_on_block_two_gpuiPiiiPcS0__param_0,
	.param .u64 .ptr .align 1 _Z24operate_on_block_two_gpuiPiiiPcS0__param_1,
	.param .u32 _Z24operate_on_block_two_gpuiPiiiPcS0__param_2,
	.param .u32 _Z24operate_on_block_two_gpuiPiiiPcS0__param_3,
	.param .u64 .ptr .align 1 _Z24operate_on_block_two_gpuiPiiiPcS0__param_4,
	.param .u64 .ptr .align 1 _Z24operate_on_block_two_gpuiPiiiPcS0__param_5
)
{
	.reg .pred 	%p<27>;
	.reg .b16 	%rs<17>;
	.reg .b32 	%r<109>;
	.reg .b64 	%rd<65>;

	ld.param.u64 	%rd16, [_Z24operate_on_block_two_gpuiPiiiPcS0__param_1];
	ld.param.u32 	%r51, [_Z24operate_on_block_two_gpuiPiiiPcS0__param_2];
	ld.param.u32 	%r52, [_Z24operate_on_block_two_gpuiPiiiPcS0__param_3];
	ld.param.u64 	%rd17, [_Z24operate_on_block_two_gpuiPiiiPcS0__param_4];
	ld.param.u64 	%rd18, [_Z24operate_on_block_two_gpuiPiiiPcS0__param_5];
	cvta.to.global.u64 	%rd1, %rd16;
	cvta.to.global.u64 	%rd2, %rd18;
	cvta.to.global.u64 	%rd3, %rd17;
	mov.u32 	%r53, %ctaid.x;
	mov.u32 	%r54, %ntid.x;
	mov.u32 	%r55, %tid.x;
	mad.lo.s32 	%r1, %r53, %r54, %r55;
	shl.b32 	%r56, %r53, 5;
	sub.s32 	%r104, %r51, %r56;
	add.s32 	%r108, %r52, %r56;
	and.b32  	%r4, %r1, 31;
	add.s32 	%r57, %r108, %r4;
	cvt.s64.s32 	%rd4, %r57;
	add.s64 	%rd5, %rd2, %rd4;
	add.s32 	%r5, %r57, -16385;
	mul.lo.s32 	%r58, %r51, 16385;
	add.s32 	%r59, %r52, %r58;
	shl.b32 	%r60, %r1, 14;
	and.b32  	%r61, %r60, 507904;
	shl.b32 	%r62, %r53, 19;
	sub.s32 	%r63, %r59, %r61;
	sub.s32 	%r64, %r63, %r62;
	add.s32 	%r102, %r64, 49155;
	add.s32 	%r101, %r64, 32770;
	mul.lo.s32 	%r65, %r4, 16385;
	sub.s32 	%r66, %r58, %r65;
	mul.lo.s32 	%r67, %r53, 524320;
	sub.s32 	%r68, %r66, %r67;
	add.s32 	%r100, %r68, -32770;
	mov.b32 	%r103, 1;
$L__BB1_1:
	mov.u32 	%r106, %r102;
	mov.u32 	%r105, %r101;
	setp.ge.u32 	%p1, %r4, %r103;
	sub.s32 	%r14, %r104, %r4;
	mul.lo.s32 	%r15, %r14, 16385;
	add.s32 	%r69, %r5, %r15;
	mul.wide.s32 	%rd19, %r69, 4;
	add.s64 	%rd6, %rd1, %rd19;
	@%p1 bra 	$L__BB1_7;
	cvt.s64.s32 	%rd20, %r14;
	add.s64 	%rd21, %rd3, %rd20;
	ld.global.u8 	%rs1, [%rd21];
	ld.global.u8 	%rs2, [%rd5];
	setp.ne.s16 	%p2, %rs1, %rs2;
	@%p2 bra 	$L__BB1_4;
	cvt.u32.u64 	%r70, %rd4;
	add.s32 	%r71, %r15, %r70;
	add.s32 	%r72, %r71, -16386;
	mul.wide.s32 	%rd26, %r72, 4;
	add.s64 	%rd27, %rd1, %rd26;
	ld.global.u32 	%r73, [%rd27];
	add.s32 	%r74, %r73, 1;
	st.global.u32 	[%rd27+65544], %r74;
	bra.uni 	$L__BB1_7;
$L__BB1_4:
	cvt.s64.s32 	%rd22, %r15;
	add.s64 	%rd23, %rd4, %rd22;
	shl.b64 	%rd24, %rd23, 2;
	add.s64 	%rd25, %rd1, %rd24;
	ld.global.u32 	%r16, [%rd25+-4];
	ld.global.u32 	%r17, [%rd6];
	setp.le.s32 	%p3, %r16, %r17;
	@%p3 bra 	$L__BB1_6;
	st.global.u32 	[%rd6+65540], %r16;
	bra.uni 	$L__BB1_7;
$L__BB1_6:
	st.global.u32 	[%rd6+65540], %r17;
$L__BB1_7:
	setp.gt.u32 	%p4, %r4, %r103;
	@%p4 bra 	$L__BB1_13;
	cvt.u64.u32 	%rd28, %r4;
	cvt.s64.s32 	%rd29, %r104;
	sub.s64 	%rd30, %rd29, %rd28;
	add.s64 	%rd31, %rd3, %rd30;
	ld.global.u8 	%rs3, [%rd31+1];
	ld.global.u8 	%rs4, [%rd5];
	setp.eq.s16 	%p5, %rs3, %rs4;
	@%p5 bra 	$L__BB1_12;
	mad.lo.s32 	%r76, %r14, 16385, 16385;
	cvt.s64.s32 	%rd32, %r76;
	add.s64 	%rd33, %rd4, %rd32;
	shl.b64 	%rd34, %rd33, 2;
	add.s64 	%rd35, %rd1, %rd34;
	ld.global.u32 	%r18, [%rd35+-4];
	ld.global.u32 	%r19, [%rd6+65540];
	setp.gt.s32 	%p6, %r18, %r19;
	@%p6 bra 	$L__BB1_11;
	st.global.u32 	[%rd6+131080], %r19;
	bra.uni 	$L__BB1_13;
$L__BB1_11:
	st.global.u32 	[%rd6+131080], %r18;
	bra.uni 	$L__BB1_13;
$L__BB1_12:
	ld.global.u32 	%r77, [%rd6+65536];
	add.s32 	%r78, %r77, 1;
	st.global.u32 	[%rd6+131080], %r78;
$L__BB1_13:
	add.s32 	%r79, %r103, 2;
	setp.ge.u32 	%p7, %r4, %r79;
	@%p7 bra 	$L__BB1_19;
	cvt.u64.u32 	%rd36, %r4;
	cvt.s64.s32 	%rd37, %r104;
	sub.s64 	%rd38, %rd37, %rd36;
	add.s64 	%rd39, %rd3, %rd38;
	ld.global.u8 	%rs5, [%rd39+2];
	ld.global.u8 	%rs6, [%rd5];
	setp.eq.s16 	%p8, %rs5, %rs6;
	@%p8 bra 	$L__BB1_18;
	mad.lo.s32 	%r81, %r14, 16385, 32770;
	cvt.s64.s32 	%rd40, %r81;
	add.s64 	%rd41, %rd4, %rd40;
	shl.b64 	%rd42, %rd41, 2;
	add.s64 	%rd43, %rd1, %rd42;
	ld.global.u32 	%r20, [%rd43+-4];
	ld.global.u32 	%r21, [%rd6+131080];
	setp.gt.s32 	%p9, %r20, %r21;
	@%p9 bra 	$L__BB1_17;
	st.global.u32 	[%rd6+196620], %r21;
	bra.uni 	$L__BB1_19;
$L__BB1_17:
	st.global.u32 	[%rd6+196620], %r20;
	bra.uni 	$L__BB1_19;
$L__BB1_18:
	ld.global.u32 	%r82, [%rd6+131076];
	add.s32 	%r83, %r82, 1;
	st.global.u32 	[%rd6+196620], %r83;
$L__BB1_19:
	add.s32 	%r22, %r104, 3;
	add.s32 	%r84, %r103, 3;
	setp.ge.u32 	%p10, %r4, %r84;
	@%p10 bra 	$L__BB1_25;
	cvt.u64.u32 	%rd44, %r4;
	cvt.s64.s32 	%rd45, %r104;
	sub.s64 	%rd46, %rd45, %rd44;
	add.s64 	%rd47, %rd3, %rd46;
	ld.global.u8 	%rs7, [%rd47+3];
	ld.global.u8 	%rs8, [%rd5];
	setp.eq.s16 	%p11, %rs7, %rs8;
	@%p11 bra 	$L__BB1_24;
	sub.s32 	%r85, %r22, %r4;
	mul.lo.s32 	%r86, %r85, 16385;
	cvt.s64.s32 	%rd48, %r86;
	add.s64 	%rd49, %rd4, %rd48;
	shl.b64 	%rd50, %rd49, 2;
	add.s64 	%rd51, %rd1, %rd50;
	ld.global.u32 	%r23, [%rd51+-4];
	ld.global.u32 	%r24, [%rd6+196620];
	setp.gt.s32 	%p12, %r23, %r24;
	@%p12 bra 	$L__BB1_23;
	st.global.u32 	[%rd6+262160], %r24;
	bra.uni 	$L__BB1_25;
$L__BB1_23:
	st.global.u32 	[%rd6+262160], %r23;
	bra.uni 	$L__BB1_25;
$L__BB1_24:
	ld.global.u32 	%r87, [%rd6+196616];
	add.s32 	%r88, %r87, 1;
	st.global.u32 	[%rd6+262160], %r88;
$L__BB1_25:
	add.s32 	%r104, %r104, 4;
	add.s32 	%r103, %r103, 4;
	add.s32 	%r102, %r106, 65540;
	add.s32 	%r101, %r105, 65540;
	add.s32 	%r100, %r100, 65540;
	setp.ne.s32 	%p13, %r103, 33;
	@%p13 bra 	$L__BB1_1;
	sub.s32 	%r90, %r22, %r4;
	cvt.s64.s32 	%rd52, %r90;
	add.s64 	%rd7, %rd3, %rd52;
	mul.lo.s32 	%r30, %r90, 16385;
	add.s64 	%rd8, %rd1, 8;
	cvt.u64.u32 	%rd53, %r1;
	and.b64  	%rd9, %rd53, 31;
	cvt.s64.s32 	%rd54, %r100;
	add.s64 	%rd10, %rd9, %rd54;
	add.s64 	%rd11, %rd2, %rd9;
	mov.b32 	%r107, 0;
$L__BB1_27:
	add.s32 	%r35, %r107, 31;
	cvt.s64.s32 	%rd55, %r108;
	add.s64 	%rd12, %rd11, %rd55;
	add.s64 	%rd56, %rd9, %rd55;
	add.s64 	%rd57, %rd10, %rd55;
	shl.b64 	%rd58, %rd57, 2;
	add.s64 	%rd13, %rd8, %rd58;
	mul.wide.s32 	%rd59, %r106, 4;
	add.s64 	%rd14, %rd1, %rd59;
	setp.ge.u32 	%p14, %r4, %r35;
	cvt.s64.s32 	%rd60, %r30;
	add.s64 	%rd61, %rd56, %rd60;
	shl.b64 	%rd62, %rd61, 2;
	add.s64 	%rd15, %rd1, %rd62;
	@%p14 bra 	$L__BB1_33;
	ld.global.u8 	%rs9, [%rd7];
	ld.global.u8 	%rs10, [%rd12+1];
	setp.ne.s16 	%p15, %rs9, %rs10;
	@%p15 bra 	$L__BB1_30;
	mul.wide.s32 	%rd63, %r105, 4;
	add.s64 	%rd64, %rd1, %rd63;
	ld.global.u32 	%r91, [%rd64];
	add.s32 	%r92, %r91, 1;
	st.global.u32 	[%rd15+4], %r92;
	bra.uni 	$L__BB1_33;
$L__BB1_30:
	ld.global.u32 	%r36, [%rd14];
	ld.global.u32 	%r37, [%rd13+-4];
	setp.le.s32 	%p16, %r36, %r37;
	@%p16 bra 	$L__BB1_32;
	st.global.u32 	[%rd15+4], %r36;
	bra.uni 	$L__BB1_33;
$L__BB1_32:
	st.global.u32 	[%rd15+4], %r37;
$L__BB1_33:
	add.s32 	%r38, %r35, -1;
	setp.ge.u32 	%p17, %r4, %r38;
	@%p17 bra 	$L__BB1_39;
	ld.global.u8 	%rs11, [%rd7];
	ld.global.u8 	%rs12, [%rd12+2];
	setp.eq.s16 	%p18, %rs11, %rs12;
	@%p18 bra 	$L__BB1_38;
	ld.global.u32 	%r39, [%rd14+4];
	ld.global.u32 	%r40, [%rd13];
	setp.gt.s32 	%p19, %r39, %r40;
	@%p19 bra 	$L__BB1_37;
	st.global.u32 	[%rd15+8], %r40;
	bra.uni 	$L__BB1_39;
$L__BB1_37:
	st.global.u32 	[%rd15+8], %r39;
	bra.uni 	$L__BB1_39;
$L__BB1_38:
	ld.global.u32 	%r93, [%rd14+-65536];
	add.s32 	%r94, %r93, 1;
	st.global.u32 	[%rd15+8], %r94;
$L__BB1_39:
	add.s32 	%r41, %r38, -1;
	setp.ge.u32 	%p20, %r4, %r41;
	@%p20 bra 	$L__BB1_45;
	ld.global.u8 	%rs13, [%rd7];
	ld.global.u8 	%rs14, [%rd12+3];
	setp.eq.s16 	%p21, %rs13, %rs14;
	@%p21 bra 	$L__BB1_44;
	ld.global.u32 	%r42, [%rd14+8];
	ld.global.u32 	%r43, [%rd13+4];
	setp.gt.s32 	%p22, %r42, %r43;
	@%p22 bra 	$L__BB1_43;
	st.global.u32 	[%rd15+12], %r43;
	bra.uni 	$L__BB1_45;
$L__BB1_43:
	st.global.u32 	[%rd15+12], %r42;
	bra.uni 	$L__BB1_45;
$L__BB1_44:
	ld.global.u32 	%r95, [%rd14+-65532];
	add.s32 	%r96, %r95, 1;
	st.global.u32 	[%rd15+12], %r96;
$L__BB1_45:
	setp.lt.u32 	%p23, %r41, 2;
	@%p23 bra 	$L__BB1_53;
	add.s32 	%r97, %r41, -1;
	setp.ge.u32 	%p24, %r4, %r97;
	@%p24 bra 	$L__BB1_52;
	ld.global.u8 	%rs15, [%rd7];
	ld.global.u8 	%rs16, [%rd12+4];
	setp.eq.s16 	%p25, %rs15, %rs16;
	@%p25 bra 	$L__BB1_51;
	ld.global.u32 	%r44, [%rd14+12];
	ld.global.u32 	%r45, [%rd13+8];
	setp.gt.s32 	%p26, %r44, %r45;
	@%p26 bra 	$L__BB1_50;
	st.global.u32 	[%rd15+16], %r45;
	bra.uni 	$L__BB1_52;
$L__BB1_50:
	st.global.u32 	[%rd15+16], %r44;
	bra.uni 	$L__BB1_52;
$L__BB1_51:
	ld.global.u32 	%r98, [%rd14+-65528];
	add.s32 	%r99, %r98, 1;
	st.global.u32 	[%rd15+16], %r99;
$L__BB1_52:
	add.s32 	%r107, %r107, -4;
	add.s32 	%r106, %r106, 4;
	add.s32 	%r105, %r105, 4;
	add.s32 	%r108, %r108, 4;
	bra.uni 	$L__BB1_27;
$L__BB1_53:
	ret;

}


// ===== COMPILED SASS (sm_100) =====

	.target	sm_100

	.elftype	@"ET_EXEC"


//--------------------- .note.nv.tkinfo           --------------------------
	.section	.note.nv.tkinfo,"",@"SHT_NOTE"
	.sectionflags	@"SHF_NOTE_NV_TKINFO"
	.tkinfo
        /*0018*/ 	.word	0x00000002
        /*0030*/ 	.string	""
        /*0030*/ 	.string	"ptxas"
        /*0030*/ 	.string	"Cuda compilation tools, release 13.0, V13.0.88"
        /*0030*/ 	.string	"Build cuda_13.0.r13.0/compiler.36424714_0"
        /*0030*/ 	.string	"-arch sm_100 -m 64 "



//--------------------- .note.nv.cuinfo           --------------------------
	.section	.note.nv.cuinfo,"",@"SHT_NOTE"
	.sectionflags	@"SHF_NOTE_NV_CUINFO"
        /*0018*/ 	.short	0x0002
        /*001a*/ 	.short	0x0064
        /*001c*/ 	.short	0x0082
	.zero		2


//--------------------- .nv.info                  --------------------------
	.section	.nv.info,"",@"SHT_CUDA_INFO"
	.align	4


	//----- nvinfo : EIATTR_REGCOUNT
	.align		4
        /*0000*/ 	.byte	0x04, 0x2f
        /*0002*/ 	.short	(.L_1 - .L_0)
	.align		4
.L_0:
        /*0004*/ 	.word	index@(_Z24operate_on_block_one_gpuiPiiiPcS0_)
        /*0008*/ 	.word	0x0000001e


	//----- nvinfo : EIATTR_FRAME_SIZE
	.align		4
.L_1:
        /*000c*/ 	.byte	0x04, 0x11
        /*000e*/ 	.short	(.L_3 - .L_2)
	.align		4
.L_2:
        /*0010*/ 	.word	index@(_Z24operate_on_block_one_gpuiPiiiPcS0_)
        /*0014*/ 	.word	0x00000000


	//----- nvinfo : EIATTR_REGCOUNT
	.align		4
.L_3:
        /*0018*/ 	.byte	0x04, 0x2f
        /*001a*/ 	.short	(.L_5 - .L_4)
	.align		4
.L_4:
        /*001c*/ 	.word	index@(_Z24operate_on_block_two_gpuiPiiiPcS0_)
        /*0020*/ 	.word	0x0000001e


	//----- nvinfo : EIATTR_FRAME_SIZE
	.align		4
.L_5:
        /*0024*/ 	.byte	0x04, 0x11
        /*0026*/ 	.short	(.L_7 - .L_6)
	.align		4
.L_6:
        /*0028*/ 	.word	index@(_Z24operate_on_block_two_gpuiPiiiPcS0_)
        /*002c*/ 	.word	0x00000000


	//----- nvinfo : EIATTR_MIN_STACK_SIZE
	.align		4
.L_7:
        /*0030*/ 	.byte	0x04, 0x12
        /*0032*/ 	.short	(.L_9 - .L_8)
	.align		4
.L_8:
        /*0034*/ 	.word	index@(_Z24operate_on_block_two_gpuiPiiiPcS0_)
        /*0038*/ 	.word	0x00000000


	//----- nvinfo : EIATTR_MIN_STACK_SIZE
	.align		4
.L_9:
        /*003c*/ 	.byte	0x04, 0x12
        /*003e*/ 	.short	(.L_11 - .L_10)
	.align		4
.L_10:
        /*0040*/ 	.word	index@(_Z24operate_on_block_one_gpuiPiiiPcS0_)
        /*0044*/ 	.word	0x00000000
.L_11:


//--------------------- .nv.compat                --------------------------
	.section	.nv.compat,"",@"SHT_CUDA_COMPAT_INFO"
	.align	4
        /*0000*/ 	.byte	0x02, 0x09, 0x00, 0x00, 0x02, 0x02, 0x01, 0x00, 0x02, 0x05, 0x05, 0x00, 0x03, 0x07, 0x01, 0x01
        /*0010*/ 	.byte	0x02, 0x03, 0x00, 0x00, 0x02, 0x06, 0x01, 0x00, 0x04, 0x0b, 0x08, 0x00, 0x09, 0x00, 0x00, 0x00
        /*0020*/ 	.byte	0x00, 0x00, 0x00, 0x00


//--------------------- .nv.info._Z24operate_on_block_two_gpuiPiiiPcS0_ --------------------------
	.section	.nv.info._Z24operate_on_block_two_gpuiPiiiPcS0_,"",@"SHT_CUDA_INFO"
	.sectionflags	@""
	.align	4


	//----- nvinfo : EIATTR_CUDA_API_VERSION
	.align		4
        /*0000*/ 	.byte	0x04, 0x37
        /*0002*/ 	.short	(.L_13 - .L_12)
.L_12:
        /*0004*/ 	.word	0x00000082


	//----- nvinfo : EIATTR_KPARAM_INFO
	.align		4
.L_13:
        /*0008*/ 	.byte	0x04, 0x17
        /*000a*/ 	.short	(.L_15 - .L_14)
.L_14:
        /*000c*/ 	.word	0x00000000
        /*0010*/ 	.short	0x0005
        /*0012*/ 	.short	0x0020
        /*0014*/ 	.byte	0x00, 0xf5, 0x21, 0x00


	//----- nvinfo : EIATTR_KPARAM_INFO
	.align		4
.L_15:
        /*0018*/ 	.byte	0x04, 0x17
        /*001a*/ 	.short	(.L_17 - .L_16)
.L_16:
        /*001c*/ 	.word	0x00000000
        /*0020*/ 	.short	0x0004
        /*0022*/ 	.short	0x0018
        /*0024*/ 	.byte	0x00, 0xf5, 0x21, 0x00


	//----- nvinfo : EIATTR_KPARAM_INFO
	.align		4
.L_17:
        /*0028*/ 	.byte	0x04, 0x17
        /*002a*/ 	.short	(.L_19 - .L_18)
.L_18:
        /*002c*/ 	.word	0x00000000
        /*0030*/ 	.short	0x0003
        /*0032*/ 	.short	0x0014
        /*0034*/ 	.byte	0x00, 0xf0, 0x11, 0x00


	//----- nvinfo : EIATTR_KPARAM_INFO
	.align		4
.L_19:
        /*0038*/ 	.byte	0x04, 0x17
        /*003a*/ 	.short	(.L_21 - .L_20)
.L_20:
        /*003c*/ 	.word	0x00000000
        /*0040*/ 	.short	0x0002
        /*0042*/ 	.short	0x0010
        /*0044*/ 	.byte	0x00, 0xf0, 0x11, 0x00


	//----- nvinfo : EIATTR_KPARAM_INFO
	.align		4
.L_21:
        /*0048*/ 	.byte	0x04, 0x17
        /*004a*/ 	.short	(.L_23 - .L_22)
.L_22:
        /*004c*/ 	.word	0x00000000
        /*0050*/ 	.short	0x0001
        /*0052*/ 	.short	0x0008
        /*0054*/ 	.byte	0x00, 0xf5, 0x21, 0x00


	//----- nvinfo : EIATTR_KPARAM_INFO
	.align		4
.L_23:
        /*0058*/ 	.byte	0x04, 0x17
        /*005a*/ 	.short	(.L_25 - .L_24)
.L_24:
        /*005c*/ 	.word	0x00000000
        /*0060*/ 	.short	0x0000
        /*0062*/ 	.short	0x0000
        /*0064*/ 	.byte	0x00, 0xf0, 0x11, 0x00


	//----- nvinfo : EIATTR_SPARSE_MMA_MASK
	.align		4
.L_25:
        /*0068*/ 	.byte	0x03, 0x50
        /*006a*/ 	.short	0x0000


	//----- nvinfo : EIATTR_MAXREG_COUNT
	.align		4
        /*006c*/ 	.byte	0x03, 0x1b
        /*006e*/ 	.short	0x00ff


	//----- nvinfo : EIATTR_MERCURY_ISA_VERSION
	.align		4
        /*0070*/ 	.byte	0x03, 0x5f
        /*0072*/ 	.short	0x0101


	//----- nvinfo : EIATTR_VRC_CTA_INIT_COUNT
	.align		4
        /*0074*/ 	.byte	0x02, 0x4a
	.zero		1
	.zero		1


	//----- nvinfo : EIATTR_EXIT_INSTR_OFFSETS
	.align		4
        /*0078*/ 	.byte	0x04, 0x1c
        /*007a*/ 	.short	(.L_27 - .L_26)


	//   ....[0]....
.L_26:
        /*007c*/ 	.word	0x00000ea0


	//----- nvinfo : EIATTR_CRS_STACK_SIZE
	.align		4
.L_27:
        /*0080*/ 	.byte	0x04, 0x1e
        /*0082*/ 	.short	(.L_29 - .L_28)
.L_28:
        /*0084*/ 	.word	0x00000000


	//----- nvinfo : EIATTR_CBANK_PARAM_SIZE
	.align		4
.L_29:
        /*0088*/ 	.byte	0x03, 0x19
        /*008a*/ 	.short	0x0028


	//----- nvinfo : EIATTR_PARAM_CBANK
	.align		4
        /*008c*/ 	.byte	0x04, 0x0a
        /*008e*/ 	.short	(.L_31 - .L_30)
	.align		4
.L_30:
        /*0090*/ 	.word	index@(.nv.constant0._Z24operate_on_block_two_gpuiPiiiPcS0_)
        /*0094*/ 	.short	0x0380
        /*0096*/ 	.short	0x0028


	//----- nvinfo : EIATTR_SW_WAR
	.align		4
.L_31:
        /*0098*/ 	.byte	0x04, 0x36
        /*009a*/ 	.short	(.L_33 - .L_32)
.L_32:
        /*009c*/ 	.word	0x00000008
.L_33:


//--------------------- .nv.info._Z24operate_on_block_one_gpuiPiiiPcS0_ --------------------------
	.section	.nv.info._Z24operate_on_block_one_gpuiPiiiPcS0_,"",@"SHT_CUDA_INFO"
	.sectionflags	@""
	.align	4


	//----- nvinfo : EIATTR_CUDA_API_VERSION
	.align		4
        /*0000*/ 	.byte	0x04, 0x37
        /*0002*/ 	.short	(.L_35 - .L_34)
.L_34:
        /*0004*/ 	.word	0x00000082


	//----- nvinfo : EIATTR_KPARAM_INFO
	.align		4
.L_35:
        /*0008*/ 	.byte	0x04, 0x17
        /*000a*/ 	.short	(.L_37 - .L_36)
.L_36:
        /*000c*/ 	.word	0x00000000
        /*0010*/ 	.short	0x0005
        /*0012*/ 	.short	0x0020
        /*0014*/ 	.byte	0x00, 0xf5, 0x21, 0x00


	//----- nvinfo : EIATTR_KPARAM_INFO
	.align		4
.L_37:
        /*0018*/ 	.byte	0x04, 0x17
        /*001a*/ 	.short	(.L_39 - .L_38)
.L_38:
        /*001c*/ 	.word	0x00000000
        /*0020*/ 	.short	0x0004
        /*0022*/ 	.short	0x0018
        /*0024*/ 	.byte	0x00, 0xf5, 0x21, 0x00


	//----- nvinfo : EIATTR_KPARAM_INFO
	.align		4
.L_39:
        /*0028*/ 	.byte	0x04, 0x17
        /*002a*/ 	.short	(.L_41 - .L_40)
.L_40:
        /*002c*/ 	.word	0x00000000
        /*0030*/ 	.short	0x0003
        /*0032*/ 	.short	0x0014
        /*0034*/ 	.byte	0x00, 0xf0, 0x11, 0x00


	//----- nvinfo : EIATTR_KPARAM_INFO
	.align		4
.L_41:
        /*0038*/ 	.byte	0x04, 0x17
        /*003a*/ 	.short	(.L_43 - .L_42)
.L_42:
        /*003c*/ 	.word	0x00000000
        /*0040*/ 	.short	0x0002
        /*0042*/ 	.short	0x0010
        /*0044*/ 	.byte	0x00, 0xf0, 0x11, 0x00


	//----- nvinfo : EIATTR_KPARAM_INFO
	.align		4
.L_43:
        /*0048*/ 	.byte	0x04, 0x17
        /*004a*/ 	.short	(.L_45 - .L_44)
.L_44:
        /*004c*/ 	.word	0x00000000
        /*0050*/ 	.short	0x0001
        /*0052*/ 	.short	0x0008
        /*0054*/ 	.byte	0x00, 0xf5, 0x21, 0x00


	//----- nvinfo : EIATTR_KPARAM_INFO
	.align		4
.L_45:
        /*0058*/ 	.byte	0x04, 0x17
        /*005a*/ 	.short	(.L_47 - .L_46)
.L_46:
        /*005c*/ 	.word	0x00000000
        /*0060*/ 	.short	0x0000
        /*0062*/ 	.short	0x0000
        /*0064*/ 	.byte	0x00, 0xf0, 0x11, 0x00


	//----- nvinfo : EIATTR_SPARSE_MMA_MASK
	.align		4
.L_47:
        /*0068*/ 	.byte	0x03, 0x50
        /*006a*/ 	.short	0x0000


	//----- nvinfo : EIATTR_MAXREG_COUNT
	.align		4
        /*006c*/ 	.byte	0x03, 0x1b
        /*006e*/ 	.short	0x00ff


	//----- nvinfo : EIATTR_MERCURY_ISA_VERSION
	.align		4
        /*0070*/ 	.byte	0x03, 0x5f
        /*0072*/ 	.short	0x0101


	//----- nvinfo : EIATTR_VRC_CTA_INIT_COUNT
	.align		4
        /*0074*/ 	.byte	0x02, 0x4a
	.zero		1
	.zero		1


	//----- nvinfo : EIATTR_EXIT_INSTR_OFFSETS
	.align		4
        /*0078*/ 	.byte	0x04, 0x1c
        /*007a*/ 	.short	(.L_49 - .L_48)


	//   ....[0]....
.L_48:
        /*007c*/ 	.word	0x00000ea0


	//----- nvinfo : EIATTR_CRS_STACK_SIZE
	.align		4
.L_49:
        /*0080*/ 	.byte	0x04, 0x1e
        /*0082*/ 	.short	(.L_51 - .L_50)
.L_50:
        /*0084*/ 	.word	0x00000000


	//----- nvinfo : EIATTR_CBANK_PARAM_SIZE
	.align		4
.L_51:
        /*0088*/ 	.byte	0x03, 0x19
        /*008a*/ 	.short	0x0028


	//----- nvinfo : EIATTR_PARAM_CBANK
	.align		4
        /*008c*/ 	.byte	0x04, 0x0a
        /*008e*/ 	.short	(.L_53 - .L_52)
	.align		4
.L_52:
        /*0090*/ 	.word	index@(.nv.constant0._Z24operate_on_block_one_gpuiPiiiPcS0_)
        /*0094*/ 	.short	0x0380
        /*0096*/ 	.short	0x0028


	//----- nvinfo : EIATTR_SW_WAR
	.align		4
.L_53:
        /*0098*/ 	.byte	0x04, 0x36
        /*009a*/ 	.short	(.L_55 - .L_54)
.L_54:
        /*009c*/ 	.word	0x00000008
.L_55:


//--------------------- .nv.callgraph             --------------------------
	.section	.nv.callgraph,"",@"SHT_CUDA_CALLGRAPH"
	.align	4
	.sectionentsize	8
	.align		4
        /*0000*/ 	.word	0x00000000
	.align		4
        /*0004*/ 	.word	0xffffffff
	.align		4
        /*0008*/ 	.word	0x00000000
	.align		4
        /*000c*/ 	.word	0xfffffffe
	.align		4
        /*0010*/ 	.word	0x00000000
	.align		4
        /*0014*/ 	.word	0xfffffffd
	.align		4
        /*0018*/ 	.word	0x00000000
	.align		4
        /*001c*/ 	.word	0xfffffffc


//--------------------- .text._Z24operate_on_block_two_gpuiPiiiPcS0_ --------------------------
	.section	.text._Z24operate_on_block_two_gpuiPiiiPcS0_,"ax",@progbits
	.align	128
        .global         _Z24operate_on_block_two_gpuiPiiiPcS0_
        .type           _Z24operate_on_block_two_gpuiPiiiPcS0_,@function
        .size           _Z24operate_on_block_two_gpuiPiiiPcS0_,(.L_x_54 - _Z24operate_on_block_two_gpuiPiiiPcS0_)
        .other          _Z24operate_on_block_two_gpuiPiiiPcS0_,@"STO_CUDA_ENTRY STV_DEFAULT"
_Z24operate_on_block_two_gpuiPiiiPcS0_:
.text._Z24operate_on_block_two_gpuiPiiiPcS0_:
[----:B------:R-:W-:Y:S01]  /*0000*/  LDC R1, c[0x0][0x37c] ;  /* 0x0000df00ff017b82 */ /* 0x000fe20000000800 */
[----:B------:R-:W0:Y:S01]  /*0010*/  S2R R15, SR_CTAID.X ;  /* 0x00000000000f7919 */ /* 0x000e220000002500 */
[----:B------:R-:W1:Y:S06]  /*0020*/  LDCU UR4, c[0x0][0x360] ;  /* 0x00006c00ff0477ac */ /* 0x000e6c0008000800 */
[----:B------:R-:W2:Y:S01]  /*0030*/  LDC.64 R6, c[0x0][0x390] ;  /* 0x0000e400ff067b82 */ /* 0x000ea20000000a00 */
[----:B------:R-:W1:Y:S01]  /*0040*/  S2R R0, SR_TID.X ;  /* 0x0000000000007919 */ /* 0x000e620000002100 */
[----:B------:R-:W3:Y:S01]  /*0050*/  LDCU.64 UR8, c[0x0][0x3a0] ;  /* 0x00007400ff0877ac */ /* 0x000ee20008000a00 */
[----:B------:R-:W4:Y:S05]  /*0060*/  LDCU.64 UR6, c[0x0][0x358] ;  /* 0x00006b00ff0677ac */ /* 0x000f2a0008000a00 */
[----:B------:R-:W3:Y:S01]  /*0070*/  LDC.64 R10, c[0x0][0x388] ;  /* 0x0000e200ff0a7b82 */ /* 0x000ee20000000a00 */
[----:B------:R-:W0:Y:S01]  /*0080*/  LDCU.64 UR12, c[0x0][0x388] ;  /* 0x00007100ff0c77ac */ /* 0x000e220008000a00 */
[----:B------:R-:W0:Y:S06]  /*0090*/  LDCU.64 UR10, c[0x0][0x398] ;  /* 0x00007300ff0a77ac */ /* 0x000e2c0008000a00 */
[----:B------:R-:W3:Y:S01]  /*00a0*/  LDC.64 R12, c[0x0][0x398] ;  /* 0x0000e600ff0c7b82 */ /* 0x000ee20000000a00 */
[----:B--2---:R-:W-:-:S02]  /*00b0*/  IMAD R8, R6, 0x4001, RZ ;  /* 0x0000400106087824 */ /* 0x004fc400078e02ff */
[C---:B0-----:R-:W-:Y:S02]  /*00c0*/  IMAD R2, R15.reuse, 0x20, R7 ;  /* 0x000000200f027824 */ /* 0x041fe400078e0207 */
[C---:B------:R-:W-:Y:S02]  /*00d0*/  IMAD R6, R15.reuse, -0x20, R6 ;  /* 0xffffffe00f067824 */ /* 0x040fe400078e0206 */
[----:B-1----:R-:W-:Y:S01]  /*00e0*/  IMAD R0, R15, UR4, R0 ;  /* 0x000000040f007c24 */ /* 0x002fe2000f8e0200 */
[----:B------:R-:W-:-:S03]  /*00f0*/  UMOV UR4, 0x1 ;  /* 0x0000000100047882 */ /* 0x000fc60000000000 */
[----:B------:R-:W-:-:S05]  /*0100*/  IMAD.SHL.U32 R3, R0, 0x4000, RZ ;  /* 0x0000400000037824 */ /* 0x000fca00078e00ff */
[----:B------:R-:W-:Y:S02]  /*0110*/  LOP3.LUT R4, R3, 0x7c000, RZ, 0xc0, !PT ;  /* 0x0007c00003047812 */ /* 0x000fe400078ec0ff */
[----:B------:R-:W-:Y:S02]  /*0120*/  LOP3.LUT R3, R0, 0x1f, RZ, 0xc0, !PT ;  /* 0x0000001f00037812 */ /* 0x000fe400078ec0ff */
[----:B------:R-:W-:-:S03]  /*0130*/  IADD3 R7, PT, PT, -R4, R7, R8 ;  /* 0x0000000704077210 */ /* 0x000fc60007ffe108 */
[----:B------:R-:W-:Y:S02]  /*0140*/  IMAD.IADD R4, R2, 0x1, R3 ;  /* 0x0000000102047824 */ /* 0x000fe400078e0203 */
[----:B------:R-:W-:Y:S02]  /*0150*/  IMAD R8, R3, -0x4001, R8 ;  /* 0xffffbfff03087824 */ /* 0x000fe400078e0208 */
[C---:B------:R-:W-:Y:S01]  /*0160*/  IMAD R9, R15.reuse, -0x80000, R7 ;  /* 0xfff800000f097824 */ /* 0x040fe200078e0207 */
[----:B------:R-:W-:Y:S01]  /*0170*/  SHF.R.S32.HI R5, RZ, 0x1f, R4 ;  /* 0x0000001fff057819 */ /* 0x000fe20000011404 */
[----:B------:R-:W-:Y:S01]  /*0180*/  IMAD R8, R15, -0x80020, R8 ;  /* 0xfff7ffe00f087824 */ /* 0x000fe200078e0208 */
[C---:B---3--:R-:W-:Y:S01]  /*0190*/  IADD3 R14, P0, PT, R4.reuse, UR8, RZ ;  /* 0x00000008040e7c10 */ /* 0x048fe2000ff1e0ff */
[----:B------:R-:W-:Y:S02]  /*01a0*/  VIADD R7, R4, 0xffffbfff ;  /* 0xffffbfff04077836 */ /* 0x000fe40000000000 */
[----:B------:R-:W-:Y:S01]  /*01b0*/  VIADD R8, R8, 0xffff7ffe ;  /* 0xffff7ffe08087836 */ /* 0x000fe20000000000 */
[----:B------:R-:W-:Y:S01]  /*01c0*/  IADD3.X R15, PT, PT, R5, UR9, RZ, P0, !PT ;  /* 0x00000009050f7c10 */ /* 0x000fe200087fe4ff */
[----:B------:R-:W-:-:S02]  /*01d0*/  VIADD R16, R9, 0xc003 ;  /* 0x0000c00309107836 */ /* 0x000fc40000000000 */
[----:B----4-:R-:W-:-:S07]  /*01e0*/  VIADD R17, R9, 0x8002 ;  /* 0x0000800209117836 */ /* 0x010fce0000000000 */
.L_x_12:
[----:B------:R-:W-:Y:S01]  /*01f0*/  ISETP.GE.U32.AND P0, PT, R3, UR4, PT ;  /* 0x0000000403007c0c */ /* 0x000fe2000bf06070 */
[----:B------:R-:W-:Y:S01]  /*0200*/  IMAD.IADD R22, R6, 0x1, -R3 ;  /* 0x0000000106167824 */ /* 0x000fe200078e0a03 */
[----:B------:R-:W-:Y:S01]  /*0210*/  BSSY.RECONVERGENT B0, `(.L_x_0) ;  /* 0x000001c000007945 */ /* 0x000fe20003800200 */
[----:B------:R-:W-:Y:S02]  /*0220*/  IMAD.MOV.U32 R20, RZ, RZ, R16 ;  /* 0x000000ffff147224 */ /* 0x000fe400078e0010 */
[----:B------:R-:W-:Y:S02]  /*0230*/  IMAD R9, R22, 0x4001, RZ ;  /* 0x0000400116097824 */ /* 0x000fe400078e02ff */
[----:B------:R-:W-:Y:S02]  /*0240*/  IMAD.MOV.U32 R21, RZ, RZ, R17 ;  /* 0x000000ffff157224 */ /* 0x000fe400078e0011 */
[----:B------:R-:W-:-:S04]  /*0250*/  IMAD.IADD R19, R7, 0x1, R9 ;  /* 0x0000000107137824 */ /* 0x000fc800078e0209 */
[----:B------:R-:W-:Y:S01]  /*0260*/  IMAD.WIDE R16, R19, 0x4, R10 ;  /* 0x0000000413107825 */ /* 0x000fe200078e020a */
[----:B------:R-:W-:Y:S06]  /*0270*/  @P0 BRA `(.L_x_1) ;  /* 0x0000000000540947 */ /* 0x000fec0003800000 */
[C---:B------:R-:W-:Y:S01]  /*0280*/  IADD3 R18, P0, PT, R22.reuse, UR10, RZ ;  /* 0x0000000a16127c10 */ /* 0x040fe2000ff1e0ff */
[----:B------:R-:W2:Y:S03]  /*0290*/  LDG.E.U8 R23, desc[UR6][R14.64] ;  /* 0x000000060e177981 */ /* 0x000ea6000c1e1100 */
[----:B------:R-:W-:-:S05]  /*02a0*/  LEA.HI.X.SX32 R19, R22, UR11, 0x1, P0 ;  /* 0x0000000b16137c11 */ /* 0x000fca00080f0eff */
[----:B------:R-:W2:Y:S02]  /*02b0*/  LDG.E.U8 R18, desc[UR6][R18.64] ;  /* 0x0000000612127981 */ /* 0x000ea4000c1e1100 */
[----:B--2---:R-:W-:-:S13]  /*02c0*/  ISETP.NE.AND P0, PT, R18, R23, PT ;  /* 0x000000171200720c */ /* 0x004fda0003f05270 */
[----:B------:R-:W-:Y:S05]  /*02d0*/  @P0 BRA `(.L_x_2) ;  /* 0x0000000000180947 */ /* 0x000fea0003800000 */
[----:B------:R-:W-:-:S05]  /*02e0*/  IADD3 R19, PT, PT, R9, -0x4002, R4 ;  /* 0xffffbffe09137810 */ /* 0x000fca0007ffe004 */
[----:B------:R-:W-:-:S05]  /*02f0*/  IMAD.WIDE R18, R19, 0x4, R10 ;  /* 0x0000000413127825 */ /* 0x000fca00078e020a */
[----:B------:R-:W2:Y:S02]  /*0300*/  LDG.E R22, desc[UR6][R18.64] ;  /* 0x0000000612167981 */ /* 0x000ea4000c1e1900 */
[----:B--2---:R-:W-:-:S05]  /*0310*/  VIADD R23, R22, 0x1 ;  /* 0x0000000116177836 */ /* 0x004fca0000000000 */
[----:B------:R0:W-:Y:S01]  /*0320*/  STG.E desc[UR6][R18.64+0x10008], R23 ;  /* 0x0100081712007986 */ /* 0x0001e2000c101906 */
[----:B------:R-:W-:Y:S05]  /*0330*/  BRA `(.L_x_1) ;  /* 0x0000000000247947 */ /* 0x000fea0003800000 */
.L_x_2:
[----:B------:R-:W-:-:S04]  /*0340*/  IADD3 R19, P0, PT, R4, R9, RZ ;  /* 0x0000000904137210 */ /* 0x000fc80007f1e0ff */
[----:B------:R-:W-:Y:S02]  /*0350*/  LEA.HI.X.SX32 R22, R9, R5, 0x1, P0 ;  /* 0x0000000509167211 */ /* 0x000fe400000f0eff */
[----:B------:R-:W-:-:S04]  /*0360*/  LEA R18, P0, R19, UR12, 0x2 ;  /* 0x0000000c13127c11 */ /* 0x000fc8000f8010ff */
[----:B------:R-:W-:Y:S02]  /*0370*/  LEA.HI.X R19, R19, UR13, R22, 0x2, P0 ;  /* 0x0000000d13137c11 */ /* 0x000fe400080f1416 */
[----:B------:R-:W2:Y:S04]  /*0380*/  LDG.E R22, desc[UR6][R16.64] ;  /* 0x0000000610167981 */ /* 0x000ea8000c1e1900 */
[----:B------:R-:W2:Y:S02]  /*0390*/  LDG.E R19, desc[UR6][R18.64+-0x4] ;  /* 0xfffffc0612137981 */ /* 0x000ea4000c1e1900 */
[----:B--2---:R-:W-:-:S13]  /*03a0*/  ISETP.GT.AND P0, PT, R19, R22, PT ;  /* 0x000000161300720c */ /* 0x004fda0003f04270 */
[----:B------:R1:W-:Y:S04]  /*03b0*/  @P0 STG.E desc[UR6][R16.64+0x10004], R19 ;  /* 0x0100041310000986 */ /* 0x0003e8000c101906 */
[----:B------:R1:W-:Y:S02]  /*03c0*/  @!P0 STG.E desc[UR6][R16.64+0x10004], R22 ;  /* 0x0100041610008986 */ /* 0x0003e4000c101906 */
.L_x_1:
[----:B------:R-:W-:Y:S05]  /*03d0*/  BSYNC.RECONVERGENT B0 ;  /* 0x0000000000007941 */ /* 0x000fea0003800200 */
.L_x_0:
[----:B------:R-:W-:Y:S01]  /*03e0*/  ISETP.GT.U32.AND P0, PT, R3, UR4, PT ;  /* 0x0000000403007c0c */ /* 0x000fe2000bf04070 */
[----:B------:R-:W-:-:S12]  /*03f0*/  BSSY.RECONVERGENT B0, `(.L_x_3) ;  /* 0x0000017000007945 */ /* 0x000fd80003800200 */
[----:B------:R-:W-:Y:S05]  /*0400*/  @P0 BRA `(.L_x_4) ;  /* 0x0000000000540947 */ /* 0x000fea0003800000 */
[----:B-1----:R-:W-:Y:S01]  /*0410*/  SHF.R.S32.HI R22, RZ, 0x1f, R6 ;  /* 0x0000001fff167819 */ /* 0x002fe20000011406 */
[----:B0-----:R-:W2:Y:S01]  /*0420*/  LDG.E.U8 R23, desc[UR6][R14.64] ;  /* 0x000000060e177981 */ /* 0x001ea2000c1e1100 */
[----:B------:R-:W-:-:S04]  /*0430*/  IADD3 R18, P0, P1, R6, R12, -R3 ;  /* 0x0000000c06127210 */ /* 0x000fc8000791e803 */
[----:B------:R-:W-:-:S05]  /*0440*/  IADD3.X R19, PT, PT, R22, -0x1, R13, P0, P1 ;  /* 0xffffffff16137810 */ /* 0x000fca00007e240d */
[----:B------:R-:W2:Y:S02]  /*0450*/  LDG.E.U8 R18, desc[UR6][R18.64+0x1] ;  /* 0x0000010612127981 */ /* 0x000ea4000c1e1100 */
[----:B--2---:R-:W-:-:S13]  /*0460*/  ISETP.NE.AND P0, PT, R18, R23, PT ;  /* 0x000000171200720c */ /* 0x004fda0003f05270 */
[----:B------:R-:W-:Y:S05]  /*0470*/  @!P0 BRA `(.L_x_5) ;  /* 0x00000000002c8947 */ /* 0x000fea0003800000 */
[----:B------:R-:W-:Y:S01]  /*0480*/  VIADD R18, R9, 0x4001 ;  /* 0x0000400109127836 */ /* 0x000fe20000000000 */
[----:B------:R-:W2:Y:S04]  /*0490*/  LDG.E R23, desc[UR6][R16.64+0x10004] ;  /* 0x0100040610177981 */ /* 0x000ea8000c1e1900 */
[----:B------:R-:W-:-:S04]  /*04a0*/  IADD3 R19, P0, PT, R4, R18, RZ ;  /* 0x0000001204137210 */ /* 0x000fc80007f1e0ff */
[----:B------:R-:W-:Y:S02]  /*04b0*/  LEA.HI.X.SX32 R22, R18, R5, 0x1, P0 ;  /* 0x0000000512167211 */ /* 0x000fe400000f0eff */
[----:B------:R-:W-:-:S04]  /*04c0*/  LEA R18, P0, R19, UR12, 0x2 ;  /* 0x0000000c13127c11 */ /* 0x000fc8000f8010ff */
[----:B------:R-:W-:-:S05]  /*04d0*/  LEA.HI.X R19, R19, UR13, R22, 0x2, P0 ;  /* 0x0000000d13137c11 */ /* 0x000fca00080f1416 */
[----:B------:R-:W2:Y:S02]  /*04e0*/  LDG.E R18, desc[UR6][R18.64+-0x4] ;  /* 0xfffffc0612127981 */ /* 0x000ea4000c1e1900 */
[----:B--2---:R-:W-:-:S13]  /*04f0*/  ISETP.GT.AND P0, PT, R18, R23, PT ;  /* 0x000000171200720c */ /* 0x004fda0003f04270 */
[----:B------:R2:W-:Y:S04]  /*0500*/  @!P0 STG.E desc[UR6][R16.64+0x20008], R23 ;  /* 0x0200081710008986 */ /* 0x0005e8000c101906 */
[----:B------:R2:W-:Y:S01]  /*0510*/  @P0 STG.E desc[UR6][R16.64+0x20008], R18 ;  /* 0x0200081210000986 */ /* 0x0005e2000c101906 */
[----:B------:R-:W-:Y:S05]  /*0520*/  BRA `(.L_x_4) ;  /* 0x00000000000c7947 */ /* 0x000fea0003800000 */
.L_x_5:
[----:B------:R-:W2:Y:S02]  /*0530*/  LDG.E R18, desc[UR6][R16.64+0x10000] ;  /* 0x0100000610127981 */ /* 0x000ea4000c1e1900 */
[----:B--2---:R-:W-:-:S05]  /*0540*/  VIADD R19, R18, 0x1 ;  /* 0x0000000112137836 */ /* 0x004fca0000000000 */
[----:B------:R3:W-:Y:S02]  /*0550*/  STG.E desc[UR6][R16.64+0x20008], R19 ;  /* 0x0200081310007986 */ /* 0x0007e4000c101906 */
.L_x_4:
[----:B------:R-:W-:Y:S05]  /*0560*/  BSYNC.RECONVERGENT B0 ;  /* 0x0000000000007941 */ /* 0x000fea0003800200 */
.L_x_3:
[----:B------:R-:W-:Y:S01]  /*0570*/  UIADD3 UR5, UPT, UPT, UR4, 0x2, URZ ;  /* 0x0000000204057890 */ /* 0x000fe2000fffe0ff */
[----:B------:R-:W-:Y:S05]  /*0580*/  BSSY.RECONVERGENT B0, `(.L_x_6) ;  /* 0x0000018000007945 */ /* 0x000fea0003800200 */
[----:B------:R-:W-:-:S13]  /*0590*/  ISETP.GE.U32.AND P0, PT, R3, UR5, PT ;  /* 0x0000000503007c0c */ /* 0x000fda000bf06070 */
[----:B------:R-:W-:Y:S05]  /*05a0*/  @P0 BRA `(.L_x_7) ;  /* 0x0000000000540947 */ /* 0x000fea0003800000 */
[----:B-1----:R-:W-:Y:S01]  /*05b0*/  SHF.R.S32.HI R22, RZ, 0x1f, R6 ;  /* 0x0000001fff167819 */ /* 0x002fe20000011406 */
[----:B0-2---:R-:W2:Y:S01]  /*05c0*/  LDG.E.U8 R23, desc[UR6][R14.64] ;  /* 0x000000060e177981 */ /* 0x005ea2000c1e1100 */
[----:B------:R-:W-:-:S04]  /*05d0*/  IADD3 R18, P0, P1, R6, R12, -R3 ;  /* 0x0000000c06127210 */ /* 0x000fc8000791e803 */
[----:B---3--:R-:W-:-:S05]  /*05e0*/  IADD3.X R19, PT, PT, R22, -0x1, R13, P0, P1 ;  /* 0xffffffff16137810 */ /* 0x008fca00007e240d */
[----:B------:R-:W2:Y:S02]  /*05f0*/  LDG.E.U8 R18, desc[UR6][R18.64+0x2] ;  /* 0x0000020612127981 */ /* 0x000ea4000c1e1100 */
[----:B--2---:R-:W-:-:S13]  /*0600*/  ISETP.NE.AND P0, PT, R18, R23, PT ;  /* 0x000000171200720c */ /* 0x004fda0003f05270 */
[----:B------:R-:W-:Y:S05]  /*0610*/  @!P0 BRA `(.L_x_8) ;  /* 0x00000000002c8947 */ /* 0x000fea0003800000 */
[----:B------:R-:W-:-:S05]  /*0620*/  VIADD R9, R9, 0x8002 ;  /* 0x0000800209097836 */ /* 0x000fca0000000000 */
[----:B------:R-:W-:-:S04]  /*0630*/  IADD3 R19, P0, PT, R4, R9, RZ ;  /* 0x0000000904137210 */ /* 0x000fc80007f1e0ff */
[----:B------:R-:W-:Y:S02]  /*0640*/  LEA.HI.X.SX32 R22, R9, R5, 0x1, P0 ;  /* 0x0000000509167211 */ /* 0x000fe400000f0eff */
[C---:B------:R-:W-:Y:S01]  /*0650*/  LEA R18, P0, R19.reuse, UR12, 0x2 ;  /* 0x0000000c13127c11 */ /* 0x040fe2000f8010ff */
[----:B------:R-:W2:Y:S03]  /*0660*/  LDG.E R9, desc[UR6][R16.64+0x20008] ;  /* 0x0200080610097981 */ /* 0x000ea6000c1e1900 */
[----:B------:R-:W-:-:S05]  /*0670*/  LEA.HI.X R19, R19, UR13, R22, 0x2, P0 ;  /* 0x0000000d13137c11 */ /* 0x000fca00080f1416 */
[----:B------:R-:W2:Y:S02]  /*0680*/  LDG.E R18, desc[UR6][R18.64+-0x4] ;  /* 0xfffffc0612127981 */ /* 0x000ea4000c1e1900 */
[----:B--2---:R-:W-:-:S13]  /*0690*/  ISETP.GT.AND P0, PT, R18, R9, PT ;  /* 0x000000091200720c */ /* 0x004fda0003f04270 */
[----:B------:R0:W-:Y:S04]  /*06a0*/  @!P0 STG.E desc[UR6][R16.64+0x3000c], R9 ;  /* 0x03000c0910008986 */ /* 0x0001e8000c101906 */
[----:B------:R0:W-:Y:S01]  /*06b0*/  @P0 STG.E desc[UR6][R16.64+0x3000c], R18 ;  /* 0x03000c1210000986 */ /* 0x0001e2000c101906 */
[----:B------:R-:W-:Y:S05]  /*06c0*/  BRA `(.L_x_7) ;  /* 0x00000000000c7947 */ /* 0x000fea0003800000 */
.L_x_8:
[----:B------:R-:W2:Y:S02]  /*06d0*/  LDG.E R9, desc[UR6][R16.64+0x20004] ;  /* 0x0200040610097981 */ /* 0x000ea4000c1e1900 */
[----:B--2---:R-:W-:-:S05]  /*06e0*/  VIADD R9, R9, 0x1 ;  /* 0x0000000109097836 */ /* 0x004fca0000000000 */
[----:B------:R4:W-:Y:S02]  /*06f0*/  STG.E desc[UR6][R16.64+0x3000c], R9 ;  /* 0x03000c0910007986 */ /* 0x0009e4000c101906 */
.L_x_7:
[----:B------:R-:W-:Y:S05]  /*0700*/  BSYNC.RECONVERGENT B0 ;  /* 0x0000000000007941 */ /* 0x000fea0003800200 */
.L_x_6:
[----:B------:R-:W-:Y:S01]  /*0710*/  UIADD3 UR5, UPT, UPT, UR4, 0x3, URZ ;  /* 0x0000000304057890 */ /* 0x000fe2000fffe0ff */
[----:B------:R-:W-:Y:S01]  /*0720*/  BSSY.RECONVERGENT B0, `(.L_x_9) ;  /* 0x000001a000007945 */ /* 0x000fe20003800200 */
[----:B-1----:R-:W-:-:S04]  /*0730*/  VIADD R22, R6, 0x3 ;  /* 0x0000000306167836 */ /* 0x002fc80000000000 */
[----:B------:R-:W-:-:S13]  /*0740*/  ISETP.GE.U32.AND P0, PT, R3, UR5, PT ;  /* 0x0000000503007c0c */ /* 0x000fda000bf06070 */
[----:B------:R-:W-:Y:S05]  /*0750*/  @P0 BRA `(.L_x_10) ;  /* 0x0000000000580947 */ /* 0x000fea0003800000 */
[----:B------:R-:W-:Y:S01]  /*0760*/  SHF.R.S32.HI R24, RZ, 0x1f, R6 ;  /* 0x0000001fff187819 */ /* 0x000fe20000011406 */
[----:B0---4-:R-:W4:Y:S01]  /*0770*/  LDG.E.U8 R9, desc[UR6][R14.64] ;  /* 0x000000060e097981 */ /* 0x011f22000c1e1100 */
[----:B--2---:R-:W-:-:S04]  /*0780*/  IADD3 R18, P0, P1, R6, R12, -R3 ;  /* 0x0000000c06127210 */ /* 0x004fc8000791e803 */
[----:B---3--:R-:W-:-:S05]  /*0790*/  IADD3.X R19, PT, PT, R24, -0x1, R13, P0, P1 ;  /* 0xffffffff18137810 */ /* 0x008fca00007e240d */
[----:B------:R-:W4:Y:S02]  /*07a0*/  LDG.E.U8 R18, desc[UR6][R18.64+0x3] ;  /* 0x0000030612127981 */ /* 0x000f24000c1e1100 */
[----:B----4-:R-:W-:-:S13]  /*07b0*/  ISETP.NE.AND P0, PT, R18, R9, PT ;  /* 0x000000091200720c */ /* 0x010fda0003f05270 */
[----:B------:R-:W-:Y:S05]  /*07c0*/  @!P0 BRA `(.L_x_11) ;  /* 0x0000000000308947 */ /* 0x000fea0003800000 */
[----:B------:R-:W-:-:S04]  /*07d0*/  IMAD.IADD R9, R22, 0x1, -R3 ;  /* 0x0000000116097824 */ /* 0x000fc800078e0a03 */
[----:B------:R-:W-:-:S05]  /*07e0*/  IMAD R9, R9, 0x4001, RZ ;  /* 0x0000400109097824 */ /* 0x000fca00078e02ff */
        /* <DEDUP_REMOVED lines=10> */
.L_x_11:
[----:B------:R-:W2:Y:S02]  /*0890*/  LDG.E R9, desc[UR6][R16.64+0x30008] ;  /* 0x0300080610097981 */ /* 0x000ea4000c1e1900 */
[----:B--2---:R-:W-:-:S05]  /*08a0*/  VIADD R9, R9, 0x1 ;  /* 0x0000000109097836 */ /* 0x004fca0000000000 */
[----:B------:R0:W-:Y:S02]  /*08b0*/  STG.E desc[UR6][R16.64+0x40010], R9 ;  /* 0x0400100910007986 */ /* 0x0001e4000c101906 */
.L_x_10:
[----:B------:R-:W-:Y:S05]  /*08c0*/  BSYNC.RECONVERGENT B0 ;  /* 0x0000000000007941 */ /* 0x000fea0003800200 */
.L_x_9:
[----:B------:R-:W-:Y:S01]  /*08d0*/  UIADD3 UR4, UPT, UPT, UR4, 0x4, URZ ;  /* 0x0000000404047890 */ /* 0x000fe2000fffe0ff */
[----:B------:R-:W-:Y:S02]  /*08e0*/  VIADD R6, R6, 0x4 ;  /* 0x0000000406067836 */ /* 0x000fe40000000000 */
[----:B------:R-:W-:Y:S01]  /*08f0*/  VIADD R8, R8, 0x10004 ;  /* 0x0001000408087836 */ /* 0x000fe20000000000 */
[----:B------:R-:W-:Y:S01]  /*0900*/  UISETP.NE.AND UP0, UPT, UR4, 0x21, UPT ;  /* 0x000000210400788c */ /* 0x000fe2000bf05270 */
[----:B01234-:R-:W-:Y:S02]  /*0910*/  VIADD R16, R20, 0x10004 ;  /* 0x0001000414107836 */ /* 0x01ffe40000000000 */
[----:B------:R-:W-:-:S06]  /*0920*/  VIADD R17, R21, 0x10004 ;  /* 0x0001000415117836 */ /* 0x000fcc0000000000 */
[----:B------:R-:W-:Y:S05]  /*0930*/  BRA.U UP0, `(.L_x_12) ;  /* 0xfffffff9002c7547 */ /* 0x000fea000b83ffff */
[----:B------:R-:W0:Y:S01]  /*0940*/  LDCU.64 UR8, c[0x0][0x398] ;  /* 0x00007300ff0877ac */ /* 0x000e220008000a00 */
[----:B------:R-:W1:Y:S01]  /*0950*/  LDC.64 R4, c[0x0][0x388] ;  /* 0x0000e200ff047b82 */ /* 0x000e620000000a00 */
[----:B------:R-:W-:Y:S01]  /*0960*/  IMAD.IADD R22, R22, 0x1, -R3 ;  /* 0x0000000116167824 */ /* 0x000fe200078e0a03 */
[----:B------:R-:W-:Y:S01]  /*0970*/  LOP3.LUT R3, R0, 0x1f, RZ, 0xc0, !PT ;  /* 0x0000001f00037812 */ /* 0x000fe200078ec0ff */
[----:B------:R-:W2:Y:S01]  /*0980*/  LDCU.64 UR10, c[0x0][0x3a0] ;  /* 0x00007400ff0a77ac */ /* 0x000ea20008000a00 */
[----:B------:R-:W-:Y:S02]  /*0990*/  IMAD.MOV.U32 R25, RZ, RZ, RZ ;  /* 0x000000ffff197224 */ /* 0x000fe400078e00ff */
[----:B------:R-:W-:Y:S01]  /*09a0*/  IMAD R0, R22, 0x4001, RZ ;  /* 0x0000400116007824 */ /* 0x000fe200078e02ff */
[----:B------:R-:W3:Y:S01]  /*09b0*/  LDCU.64 UR4, c[0x0][0x388] ;  /* 0x00007100ff0477ac */ /* 0x000ee20008000a00 */
[----:B------:R-:W-:-:S03]  /*09c0*/  IADD3 R23, P1, PT, R3, R8, RZ ;  /* 0x0000000803177210 */ /* 0x000fc60007f3e0ff */
[----:B------:R-:W-:Y:S01]  /*09d0*/  SHF.R.S32.HI R24, RZ, 0x1f, R0 ;  /* 0x0000001fff187819 */ /* 0x000fe20000011400 */
[----:B------:R-:W4:Y:S01]  /*09e0*/  LDCU.64 UR12, c[0x0][0x388] ;  /* 0x00007100ff0c77ac */ /* 0x000f220008000a00 */
[C---:B0-----:R-:W-:Y:S02]  /*09f0*/  IADD3 R6, P0, PT, R22.reuse, UR8, RZ ;  /* 0x0000000816067c10 */ /* 0x041fe4000ff1e0ff */
[----:B--2---:R-:W-:Y:S02]  /*0a00*/  IADD3 R19, P2, PT, R3, UR10, RZ ;  /* 0x0000000a03137c10 */ /* 0x004fe4000ff5e0ff */
[----:B------:R-:W-:Y:S01]  /*0a10*/  LEA.HI.X.SX32 R7, R22, UR9, 0x1, P0 ;  /* 0x0000000916077c11 */ /* 0x000fe200080f0eff */
[----:B---3--:R-:W-:Y:S02]  /*0a20*/  UIADD3 UR4, UP0, UPT, UR4, 0x8, URZ ;  /* 0x0000000804047890 */ /* 0x008fe4000ff1e0ff */
[----:B------:R-:W-:Y:S01]  /*0a30*/  IMAD.X R18, RZ, RZ, UR11, P2 ;  /* 0x0000000bff127e24 */ /* 0x000fe200090e06ff */
[----:B------:R-:W-:Y:S01]  /*0a40*/  LEA.HI.X.SX32 R22, R8, RZ, 0x1, P1 ;  /* 0x000000ff08167211 */ /* 0x000fe200008f0eff */
[----:B------:R-:W-:-:S12]  /*0a50*/  UIADD3.X UR5, UPT, UPT, URZ, UR5, URZ, UP0, !UPT ;  /* 0x00000005ff057290 */ /* 0x000fd800087fe4ff */
.L_x_25:
[--C-:B----4-:R-:W-:Y:S01]  /*0a60*/  SHF.R.S32.HI R9, RZ, 0x1f, R2.reuse ;  /* 0x0000001fff097819 */ /* 0x110fe20000011402 */
[----:B------:R-:W-:Y:S01]  /*0a70*/  VIADD R14, R25, 0x1f ;  /* 0x0000001f190e7836 */ /* 0x000fe20000000000 */
[----:B0123--:R-:W-:Y:S01]  /*0a80*/  IADD3 R13, P2, P3, R0, R3, R2 ;  /* 0x00000003000d7210 */ /* 0x00ffe20007b5e002 */
[----:B------:R-:W-:Y:S01]  /*0a90*/  BSSY.RECONVERGENT B0, `(.L_x_13) ;  /* 0x000001b000007945 */ /* 0x000fe20003800200 */
[----:B------:R-:W-:Y:S02]  /*0aa0*/  IADD3 R11, P0, PT, R2, R23, RZ ;  /* 0x00000017020b7210 */ /* 0x000fe40007f1e0ff */
[----:B------:R-:W-:Y:S02]  /*0ab0*/  IADD3.X R16, PT, PT, R24, RZ, R9, P2, P3 ;  /* 0x000000ff18107210 */ /* 0x000fe400017e6409 */
[----:B------:R-:W-:Y:S01]  /*0ac0*/  ISETP.GE.U32.AND P2, PT, R3, R14, PT ;  /* 0x0000000e0300720c */ /* 0x000fe20003f46070 */
[----:B------:R-:W-:Y:S01]  /*0ad0*/  IMAD.X R26, R9, 0x1, R22, P0 ;  /* 0x00000001091a7824 */ /* 0x000fe200000e0616 */
[----:B------:R-:W-:Y:S01]  /*0ae0*/  IADD3 R8, P1, PT, R2, R19, RZ ;  /* 0x0000001302087210 */ /* 0x000fe20007f3e0ff */
[----:B-1----:R-:W-:Y:S01]  /*0af0*/  IMAD.WIDE R14, R20, 0x4, R4 ;  /* 0x00000004140e7825 */ /* 0x002fe200078e0204 */
[----:B------:R-:W-:-:S02]  /*0b00*/  LEA R10, P0, R11, UR4, 0x2 ;  /* 0x000000040b0a7c11 */ /* 0x000fc4000f8010ff */
[----:B----4-:R-:W-:Y:S01]  /*0b10*/  LEA R12, P3, R13, UR12, 0x2 ;  /* 0x0000000c0d0c7c11 */ /* 0x010fe2000f8610ff */
[----:B------:R-:W-:Y:S01]  /*0b20*/  IMAD.X R9, R9, 0x1, R18, P1 ;  /* 0x0000000109097824 */ /* 0x000fe200008e0612 */
[----:B------:R-:W-:Y:S02]  /*0b30*/  LEA.HI.X R11, R11, UR5, R26, 0x2, P0 ;  /* 0x000000050b0b7c11 */ /* 0x000fe400080f141a */
[----:B------:R-:W-:-:S03]  /*0b40*/  LEA.HI.X R13, R13, UR13, R16, 0x2, P3 ;  /* 0x0000000d0d0d7c11 */ /* 0x000fc600098f1410 */
[----:B------:R-:W-:Y:S06]  /*0b50*/  @P2 BRA `(.L_x_14) ;  /* 0x0000000000382947 */ /* 0x000fec0003800000 */
[----:B------:R-:W2:Y:S04]  /*0b60*/  LDG.E.U8 R16, desc[UR6][R6.64] ;  /* 0x0000000606107981 */ /* 0x000ea8000c1e1100 */
[----:B------:R-:W2:Y:S02]  /*0b70*/  LDG.E.U8 R17, desc[UR6][R8.64+0x1] ;  /* 0x0000010608117981 */ /* 0x000ea4000c1e1100 */
[----:B--2---:R-:W-:-:S13]  /*0b80*/  ISETP.NE.AND P0, PT, R16, R17, PT ;  /* 0x000000111000720c */ /* 0x004fda0003f05270 */
[----:B------:R-:W-:Y:S05]  /*0b90*/  @P0 BRA `(.L_x_15) ;  /* 0x0000000000140947 */ /* 0x000fea0003800000 */
[----:B------:R-:W-:-:S06]  /*0ba0*/  IMAD.WIDE R16, R21, 0x4, R4 ;  /* 0x0000000415107825 */ /* 0x000fcc00078e0204 */
[----:B------:R-:W2:Y:S02]  /*0bb0*/  LDG.E R16, desc[UR6][R16.64] ;  /* 0x0000000610107981 */ /* 0x000ea4000c1e1900 */
[----:B--2---:R-:W-:-:S05]  /*0bc0*/  VIADD R27, R16, 0x1 ;  /* 0x00000001101b7836 */ /* 0x004fca0000000000 */
[----:B------:R1:W-:Y:S01]  /*0bd0*/  STG.E desc[UR6][R12.64+0x4], R27 ;  /* 0x0000041b0c007986 */ /* 0x0003e2000c101906 */
[----:B------:R-:W-:Y:S05]  /*0be0*/  BRA `(.L_x_14) ;  /* 0x0000000000147947 */ /* 0x000fea0003800000 */
.L_x_15:
[----:B------:R-:W2:Y:S04]  /*0bf0*/  LDG.E R17, desc[UR6][R14.64] ;  /* 0x000000060e117981 */ /* 0x000ea8000c1e1900 */
[----:B------:R-:W2:Y:S02]  /*0c00*/  LDG.E R16, desc[UR6][R10.64+-0x4] ;  /* 0xfffffc060a107981 */ /* 0x000ea4000c1e1900 */
[----:B--2---:R-:W-:-:S13]  /*0c10*/  ISETP.GT.AND P0, PT, R17, R16, PT ;  /* 0x000000101100720c */ /* 0x004fda0003f04270 */
[----:B------:R0:W-:Y:S04]  /*0c20*/  @P0 STG.E desc[UR6][R12.64+0x4], R17 ;  /* 0x000004110c000986 */ /* 0x0001e8000c101906 */
[----:B------:R0:W-:Y:S02]  /*0c30*/  @!P0 STG.E desc[UR6][R12.64+0x4], R16 ;  /* 0x000004100c008986 */ /* 0x0001e4000c101906 */
.L_x_14:
[----:B------:R-:W-:Y:S05]  /*0c40*/  BSYNC.RECONVERGENT B0 ;  /* 0x0000000000007941 */ /* 0x000fea0003800200 */
.L_x_13:
[----:B0-----:R-:W-:Y:S01]  /*0c50*/  VIADD R16, R25, 0x1e ;  /* 0x0000001e19107836 */ /* 0x001fe20000000000 */
[----:B------:R-:W-:Y:S04]  /*0c60*/  BSSY.RECONVERGENT B0, `(.L_x_16) ;  /* 0x0000010000007945 */ /* 0x000fe80003800200 */
[----:B------:R-:W-:-:S13]  /*0c70*/  ISETP.GE.U32.AND P0, PT, R3, R16, PT ;  /* 0x000000100300720c */ /* 0x000fda0003f06070 */
[----:B------:R-:W-:Y:S05]  /*0c80*/  @P0 BRA `(.L_x_17) ;  /* 0x0000000000340947 */ /* 0x000fea0003800000 */
[----:B------:R-:W2:Y:S04]  /*0c90*/  LDG.E.U8 R16, desc[UR6][R6.64] ;  /* 0x0000000606107981 */ /* 0x000ea8000c1e1100 */
[----:B------:R-:W2:Y:S02]  /*0ca0*/  LDG.E.U8 R17, desc[UR6][R8.64+0x2] ;  /* 0x0000020608117981 */ /* 0x000ea4000c1e1100 */
[----:B--2---:R-:W-:-:S13]  /*0cb0*/  ISETP.NE.AND P0, PT, R16, R17, PT ;  /* 0x000000111000720c */ /* 0x004fda0003f05270 */
[----:B------:R-:W-:Y:S05]  /*0cc0*/  @!P0 BRA `(.L_x_18) ;  /* 0x0000000000188947 */ /* 0x000fea0003800000 */
[----:B------:R-:W2:Y:S04]  /*0cd0*/  LDG.E R17, desc[UR6][R14.64+0x4] ;  /* 0x000004060e117981 */ /* 0x000ea8000c1e1900 */
[----:B------:R-:W2:Y:S02]  /*0ce0*/  LDG.E R16, desc[UR6][R10.64] ;  /* 0x000000060a107981 */ /* 0x000ea4000c1e1900 */
[----:B--2---:R-:W-:-:S13]  /*0cf0*/  ISETP.GT.AND P0, PT, R17, R16, PT ;  /* 0x000000101100720c */ /* 0x004fda0003f04270 */
[----:B------:R0:W-:Y:S04]  /*0d00*/  @!P0 STG.E desc[UR6][R12.64+0x8], R16 ;  /* 0x000008100c008986 */ /* 0x0001e8000c101906 */
[----:B------:R0:W-:Y:S01]  /*0d10*/  @P0 STG.E desc[UR6][R12.64+0x8], R17 ;  /* 0x000008110c000986 */ /* 0x0001e2000c101906 */
[----:B------:R-:W-:Y:S05]  /*0d20*/  BRA `(.L_x_17) ;  /* 0x00000000000c7947 */ /* 0x000fea0003800000 */
.L_x_18:
[----:B------:R-:W2:Y:S02]  /*0d30*/  LDG.E R16, desc[UR6][R14.64+-0x10000] ;  /* 0xff0000060e107981 */ /* 0x000ea4000c1e1900 */
[----:B--2---:R-:W-:-:S05]  /*0d40*/  VIADD R17, R16, 0x1 ;  /* 0x0000000110117836 */ /* 0x004fca0000000000 */
[----:B------:R2:W-:Y:S02]  /*0d50*/  STG.E desc[UR6][R12.64+0x8], R17 ;  /* 0x000008110c007986 */ /* 0x0005e4000c101906 */
.L_x_17:
[----:B------:R-:W-:Y:S05]  /*0d60*/  BSYNC.RECONVERGENT B0 ;  /* 0x0000000000007941 */ /* 0x000fea0003800200 */
.L_x_16:
[----:B0-----:R-:W-:Y:S01]  /*0d70*/  VIADD R16, R25, 0x1d ;  /* 0x0000001d19107836 */ /* 0x001fe20000000000 */
[----:B------:R-:W-:Y:S04]  /*0d80*/  BSSY.RECONVERGENT B0, `(.L_x_19) ;  /* 0x0000010000007945 */ /* 0x000fe80003800200 */
[----:B------:R-:W-:-:S13]  /*0d90*/  ISETP.GE.U32.AND P0, PT, R3, R16, PT ;  /* 0x000000100300720c */ /* 0x000fda0003f06070 */
[----:B------:R-:W-:Y:S05]  /*0da0*/  @P0 BRA `(.L_x_20) ;  /* 0x0000000000340947 */ /* 0x000fea0003800000 */
[----:B--2---:R-:W2:Y:S04]  /*0db0*/  LDG.E.U8 R17, desc[UR6][R6.64] ;  /* 0x0000000606117981 */ /* 0x004ea8000c1e1100 */
        /* <DEDUP_REMOVED lines=9> */
.L_x_21:
[----:B------:R-:W2:Y:S02]  /*0e50*/  LDG.E R17, desc[UR6][R14.64+-0xfffc] ;  /* 0xff0004060e117981 */ /* 0x000ea4000c1e1900 */
[----:B--2---:R-:W-:-:S05]  /*0e60*/  VIADD R17, R17, 0x1 ;  /* 0x0000000111117836 */ /* 0x004fca0000000000 */
[----:B------:R3:W-:Y:S02]  /*0e70*/  STG.E desc[UR6][R12.64+0xc], R17 ;  /* 0x00000c110c007986 */ /* 0x0007e4000c101906 */
.L_x_20:
[----:B------:R-:W-:Y:S05]  /*0e80*/  BSYNC.RECONVERGENT B0 ;  /* 0x0000000000007941 */ /* 0x000fea0003800200 */
.L_x_19:
[----:B------:R-:W-:-:S13]  /*0e90*/  ISETP.GE.U32.AND P0, PT, R16, 0x2, PT ;  /* 0x000000021000780c */ /* 0x000fda0003f06070 */
[----:B------:R-:W-:Y:S05]  /*0ea0*/  @!P0 EXIT ;  /* 0x000000000000894d */ /* 0x000fea0003800000 */
[----:B------:R-:W-:Y:S01]  /*0eb0*/  VIADD R16, R25, 0x1c ;  /* 0x0000001c19107836 */ /* 0x000fe20000000000 */
[----:B------:R-:W-:Y:S04]  /*0ec0*/  BSSY.RECONVERGENT B0, `(.L_x_22) ;  /* 0x0000010000007945 */ /* 0x000fe80003800200 */
[----:B------:R-:W-:-:S13]  /*0ed0*/  ISETP.GE.U32.AND P0, PT, R3, R16, PT ;  /* 0x000000100300720c */ /* 0x000fda0003f06070 */
[----:B------:R-:W-:Y:S05]  /*0ee0*/  @P0 BRA `(.L_x_23) ;  /* 0x0000000000340947 */ /* 0x000fea0003800000 */
[----:B------:R-:W4:Y:S04]  /*0ef0*/  LDG.E.U8 R9, desc[UR6][R8.64+0x4] ;  /* 0x0000040608097981 */ /* 0x000f28000c1e1100 */
[----:B------:R-:W4:Y:S02]  /*0f00*/  LDG.E.U8 R16, desc[UR6][R6.64] ;  /* 0x0000000606107981 */ /* 0x000f24000c1e1100 */
[----:B----4-:R-:W-:-:S13]  /*0f10*/  ISETP.NE.AND P0, PT, R16, R9, PT ;  /* 0x000000091000720c */ /* 0x010fda0003f05270 */
[----:B------:R-:W-:Y:S05]  /*0f20*/  @!P0 BRA `(.L_x_24) ;  /* 0x0000000000188947 */ /* 0x000fea0003800000 */
[----:B------:R-:W4:Y:S04]  /*0f30*/  LDG.E R15, desc[UR6][R14.64+0xc] ;  /* 0x00000c060e0f7981 */ /* 0x000f28000c1e1900 */
[----:B------:R-:W4:Y:S02]  /*0f40*/  LDG.E R10, desc[UR6][R10.64+0x8] ;  /* 0x000008060a0a7981 */ /* 0x000f24000c1e1900 */
[----:B----4-:R-:W-:-:S13]  /*0f50*/  ISETP.GT.AND P0, PT, R15, R10, PT ;  /* 0x0000000a0f00720c */ /* 0x010fda0003f04270 */
[----:B------:R4:W-:Y:S04]  /*0f60*/  @!P0 STG.E desc[UR6][R12.64+0x10], R10 ;  /* 0x0000100a0c008986 */ /* 0x0009e8000c101906 */
[----:B------:R4:W-:Y:S01]  /*0f70*/  @P0 STG.E desc[UR6][R12.64+0x10], R15 ;  /* 0x0000100f0c000986 */ /* 0x0009e2000c101906 */
[----:B------:R-:W-:Y:S05]  /*0f80*/  BRA `(.L_x_23) ;  /* 0x00000000000c7947 */ /* 0x000fea0003800000 */
.L_x_24:
[----:B------:R-:W4:Y:S02]  /*0f90*/  LDG.E R14, desc[UR6][R14.64+-0xfff8] ;  /* 0xff0008060e0e7981 */ /* 0x000f24000c1e1900 */
[----:B----4-:R-:W-:-:S05]  /*0fa0*/  VIADD R9, R14, 0x1 ;  /* 0x000000010e097836 */ /* 0x010fca0000000000 */
[----:B------:R4:W-:Y:S02]  /*0fb0*/  STG.E desc[UR6][R12.64+0x10], R9 ;  /* 0x000010090c007986 */ /* 0x0009e4000c101906 */
.L_x_23:
[----:B------:R-:W-:Y:S05]  /*0fc0*/  BSYNC.RECONVERGENT B0 ;  /* 0x0000000000007941 */ /* 0x000fea0003800200 */
.L_x_22:
[----:B------:R-:W-:Y:S02]  /*0fd0*/  VIADD R25, R25, 0xfffffffc ;  /* 0xfffffffc19197836 */ /* 0x000fe40000000000 */
[----:B------:R-:W-:Y:S02]  /*0fe0*/  VIADD R20, R20, 0x4 ;  /* 0x0000000414147836 */ /* 0x000fe40000000000 */
[----:B------:R-:W-:Y:S02]  /*0ff0*/  VIADD R21, R21, 0x4 ;  /* 0x0000000415157836 */ /* 0x000fe40000000000 */
[----:B------:R-:W-:Y:S01]  /*1000*/  VIADD R2, R2, 0x4 ;  /* 0x0000000402027836 */ /* 0x000fe20000000000 */
[----:B------:R-:W-:Y:S06]  /*1010*/  BRA `(.L_x_25) ;  /* 0xfffffff800907947 */ /* 0x000fec000383ffff */
.L_x_26:
[----:B------:R-:W-:-:S00]  /*1020*/  BRA `(.L_x_26) ;  /* 0xfffffffc00fc7947 */ /* 0x000fc0000383ffff */
[----:B------:R-:W-:-:S00]  /*1030*/  NOP ;  /* 0x0000000000007918 */ /* 0x000fc00000000000 */
        /* <DEDUP_REMOVED lines=12> */
.L_x_54:


//--------------------- .text._Z24operate_on_block_one_gpuiPiiiPcS0_ --------------------------
	.section	.text._Z24operate_on_block_one_gpuiPiiiPcS0_,"ax",@progbits
	.align	128
        .global         _Z24operate_on_block_one_gpuiPiiiPcS0_
        .type           _Z24operate_on_block_one_gpuiPiiiPcS0_,@function
        .size           _Z24operate_on_block_one_gpuiPiiiPcS0_,(.L_x_55 - _Z24operate_on_block_one_gpuiPiiiPcS0_)
        .other          _Z24operate_on_block_one_gpuiPiiiPcS0_,@"STO_CUDA_ENTRY STV_DEFAULT"
_Z24operate_on_block_one_gpuiPiiiPcS0_:
.text._Z24operate_on_block_one_gpuiPiiiPcS0_:
        /* <DEDUP_REMOVED lines=31> */
.L_x_39:
        /* <DEDUP_REMOVED lines=21> */
.L_x_29:
        /* <DEDUP_REMOVED lines=9> */
.L_x_28:
[----:B------:R-:W-:Y:S05]  /*03d0*/  BSYNC.RECONVERGENT B0 ;  /* 0x0000000000007941 */ /* 0x000fea0003800200 */
.L_x_27:
        /* <DEDUP_REMOVED lines=21> */
.L_x_32:
[----:B------:R-:W2:Y:S02]  /*0530*/  LDG.E R18, desc[UR6][R16.64+0x10000] ;  /* 0x0100000610127981 */ /* 0x000ea4000c1e1900 */
[----:B--2---:R-:W-:-:S05]  /*0540*/  VIADD R19, R18, 0x1 ;  /* 0x0000000112137836 */ /* 0x004fca0000000000 */
[----:B------:R3:W-:Y:S02]  /*0550*/  STG.E desc[UR6][R16.64+0x20008], R19 ;  /* 0x0200081310007986 */ /* 0x0007e4000c101906 */
.L_x_31:
[----:B------:R-:W-:Y:S05]  /*0560*/  BSYNC.RECONVERGENT B0 ;  /* 0x0000000000007941 */ /* 0x000fea0003800200 */
.L_x_30:
        /* <DEDUP_REMOVED lines=22> */
.L_x_35:
[----:B------:R-:W2:Y:S02]  /*06d0*/  LDG.E R9, desc[UR6][R16.64+0x20004] ;  /* 0x0200040610097981 */ /* 0x000ea4000c1e1900 */
[----:B--2---:R-:W-:-:S05]  /*06e0*/  VIADD R9, R9, 0x1 ;  /* 0x0000000109097836 */ /* 0x004fca0000000000 */
[----:B------:R4:W-:Y:S02]  /*06f0*/  STG.E desc[UR6][R16.64+0x3000c], R9 ;  /* 0x03000c0910007986 */ /* 0x0009e4000c101906 */
.L_x_34:
[----:B------:R-:W-:Y:S05]  /*0700*/  BSYNC.RECONVERGENT B0 ;  /* 0x0000000000007941 */ /* 0x000fea0003800200 */
.L_x_33:
        /* <DEDUP_REMOVED lines=24> */
.L_x_38:
[----:B------:R-:W2:Y:S02]  /*0890*/  LDG.E R9, desc[UR6][R16.64+0x30008] ;  /* 0x0300080610097981 */ /* 0x000ea4000c1e1900 */
[----:B--2---:R-:W-:-:S05]  /*08a0*/  VIADD R9, R9, 0x1 ;  /* 0x0000000109097836 */ /* 0x004fca0000000000 */
[----:B------:R0:W-:Y:S02]  /*08b0*/  STG.E desc[UR6][R16.64+0x40010], R9 ;  /* 0x0400100910007986 */ /* 0x0001e4000c101906 */
.L_x_37:
[----:B------:R-:W-:Y:S05]  /*08c0*/  BSYNC.RECONVERGENT B0 ;  /* 0x0000000000007941 */ /* 0x000fea0003800200 */
.L_x_36:
        /* <DEDUP_REMOVED lines=25> */
.L_x_52:
        /* <DEDUP_REMOVED lines=25> */
.L_x_42:
[----:B------:R-:W2:Y:S04]  /*0bf0*/  LDG.E R17, desc[UR6][R14.64] ;  /* 0x000000060e117981 */ /* 0x000ea8000c1e1900 */
[----:B------:R-:W2:Y:S02]  /*0c00*/  LDG.E R16, desc[UR6][R10.64+-0x4] ;  /* 0xfffffc060a107981 */ /* 0x000ea4000c1e1900 */
[----:B--2---:R-:W-:-:S13]  /*0c10*/  ISETP.GT.AND P0, PT, R17, R16, PT ;  /* 0x000000101100720c */ /* 0x004fda0003f04270 */
[----:B------:R0:W-:Y:S04]  /*0c20*/  @P0 STG.E desc[UR6][R12.64+0x4], R17 ;  /* 0x000004110c000986 */ /* 0x0001e8000c101906 */
[----:B------:R0:W-:Y:S02]  /*0c30*/  @!P0 STG.E desc[UR6][R12.64+0x4], R16 ;  /* 0x000004100c008986 */ /* 0x0001e4000c101906 */
.L_x_41:
[----:B------:R-:W-:Y:S05]  /*0c40*/  BSYNC.RECONVERGENT B0 ;  /* 0x0000000000007941 */ /* 0x000fea0003800200 */
.L_x_40:
        /* <DEDUP_REMOVED lines=14> */
.L_x_45:
[----:B------:R-:W2:Y:S02]  /*0d30*/  LDG.E R16, desc[UR6][R14.64+-0x10000] ;  /* 0xff0000060e107981 */ /* 0x000ea4000c1e1900 */
[----:B--2---:R-:W-:-:S05]  /*0d40*/  VIADD R17, R16, 0x1 ;  /* 0x0000000110117836 */ /* 0x004fca0000000000 */
[----:B------:R2:W-:Y:S02]  /*0d50*/  STG.E desc[UR6][R12.64+0x8], R17 ;  /* 0x000008110c007986 */ /* 0x0005e4000c101906 */
.L_x_44:
[----:B------:R-:W-:Y:S05]  /*0d60*/  BSYNC.RECONVERGENT B0 ;  /* 0x0000000000007941 */ /* 0x000fea0003800200 */
.L_x_43:
        /* <DEDUP_REMOVED lines=14> */
.L_x_48:
[----:B------:R-:W2:Y:S02]  /*0e50*/  LDG.E R17, desc[UR6][R14.64+-0xfffc] ;  /* 0xff0004060e117981 */ /* 0x000ea4000c1e1900 */
[----:B--2---:R-:W-:-:S05]  /*0e60*/  VIADD R17, R17, 0x1 ;  /* 0x0000000111117836 */ /* 0x004fca0000000000 */
[----:B------:R3:W-:Y:S02]  /*0e70*/  STG.E desc[UR6][R12.64+0xc], R17 ;  /* 0x00000c110c007986 */ /* 0x0007e4000c101906 */
.L_x_47:
[----:B------:R-:W-:Y:S05]  /*0e80*/  BSYNC.RECONVERGENT B0 ;  /* 0x0000000000007941 */ /* 0x000fea0003800200 */
.L_x_46:
        /* <DEDUP_REMOVED lines=16> */
.L_x_51:
[----:B------:R-:W4:Y:S02]  /*0f90*/  LDG.E R14, desc[UR6][R14.64+-0xfff8] ;  /* 0xff0008060e0e7981 */ /* 0x000f24000c1e1900 */
[----:B----4-:R-:W-:-:S05]  /*0fa0*/  VIADD R9, R14, 0x1 ;  /* 0x000000010e097836 */ /* 0x010fca0000000000 */
[----:B------:R4:W-:Y:S02]  /*0fb0*/  STG.E desc[UR6][R12.64+0x10], R9 ;  /* 0x000010090c007986 */ /* 0x0009e4000c101906 */
.L_x_50:
[----:B------:R-:W-:Y:S05]  /*0fc0*/  BSYNC.RECONVERGENT B0 ;  /* 0x0000000000007941 */ /* 0x000fea0003800200 */
.L_x_49:
[----:B------:R-:W-:Y:S02]  /*0fd0*/  VIADD R25, R25, 0xfffffffc ;  /* 0xfffffffc19197836 */ /* 0x000fe40000000000 */
[----:B------:R-:W-:Y:S02]  /*0fe0*/  VIADD R20, R20, 0x4 ;  /* 0x0000000414147836 */ /* 0x000fe40000000000 */
[----:B------:R-:W-:Y:S02]  /*0ff0*/  VIADD R21, R21, 0x4 ;  /* 0x0000000415157836 */ /* 0x000fe40000000000 */
[----:B------:R-:W-:Y:S01]  /*1000*/  VIADD R2, R2, 0x4 ;  /* 0x0000000402027836 */ /* 0x000fe20000000000 */
[----:B------:R-:W-:Y:S06]  /*1010*/  BRA `(.L_x_52) ;  /* 0xfffffff800907947 */ /* 0x000fec000383ffff */
.L_x_53:
        /* <DEDUP_REMOVED lines=14> */
.L_x_55:


//--------------------- .nv.shared.reserved.0     --------------------------
	.section	.nv.shared.reserved.0,"aw",@nobits
	.weak		__nv_reservedSMEM_offset_0_alias
	.size		__nv_reservedSMEM_offset_0_alias, 0, 64
	.other		__nv_reservedSMEM_offset_0_alias,@"STO_CUDA_RESERVED_SHARED STV_DEFAULT"
__nv_reservedSMEM_offset_0_alias:
	.zero		0
	.zero		64


//--------------------- .nv.constant0._Z24operate_on_block_two_gpuiPiiiPcS0_ --------------------------
	.section	.nv.constant0._Z24operate_on_block_two_gpuiPiiiPcS0_,"a",@progbits
	.sectionflags	@""
	.align	4
.nv.constant0._Z24operate_on_block_two_gpuiPiiiPcS0_:
	.zero		936


//--------------------- .nv.constant0._Z24operate_on_block_one_gpuiPiiiPcS0_ --------------------------
	.section	.nv.constant0._Z24operate_on_block_one_gpuiPiiiPcS0_,"a",@progbits
	.sectionflags	@""
	.align	4
.nv.constant0._Z24operate_on_block_one_gpuiPiiiPcS0_:
	.zero		936


//--------------------- SYMBOLS --------------------------

	.type		.nv.reservedSmem.offset0,@object
	.size		.nv.reservedSmem.offset0,0x4
